def matmul_kernel(
    a_ptr,
    b_ptr,
    c_ptr,
    M,
    N,
    K,
    stride_am,
    stride_ak,
    stride_bk,
    stride_bn,
    stride_cm,
    stride_cn,
    BLOCK_M: tl.constexpr,
    BLOCK_N: tl.constexpr,
    BLOCK_K: tl.constexpr,
    GROUP_M: tl.constexpr,
):
    pid = tl.program_id(axis=0)
    num_pid_m = tl.cdiv(M, BLOCK_M)
    num_pid_n = tl.cdiv(N, BLOCK_N)
    num_pid_in_group = GROUP_M * num_pid_n
    group_id = pid // num_pid_in_group
    first_pid_m = group_id * GROUP_M
    group_size_m = min(num_pid_m - first_pid_m, GROUP_M)
    pid_m = first_pid_m + ((pid % num_pid_in_group) % group_size_m)
    pid_n = (pid % num_pid_in_group) // group_size_m

    offs_am = (pid_m * BLOCK_M + tl.arange(0, BLOCK_M)) % M
    offs_bn = (pid_n * BLOCK_N + tl.arange(0, BLOCK_N)) % N
    offs_k = tl.arange(0, BLOCK_K)
    a_ptrs = a_ptr + offs_am[:, None] * stride_am + offs_k[None, :] * stride_ak
    b_ptrs = b_ptr + offs_k[:, None] * stride_bk + offs_bn[None, :] * stride_bn

    acc = tl.zeros((BLOCK_M, BLOCK_N), dtype=tl.float32)
    for kk in range(0, tl.cdiv(K, BLOCK_K)):
        a = tl.load(a_ptrs, mask=offs_k[None, :] < K - kk * BLOCK_K, other=0.0)
        b = tl.load(b_ptrs, mask=offs_k[:, None] < K - kk * BLOCK_K, other=0.0)
        acc = tl.dot(a, b, acc)
        a_ptrs += BLOCK_K * stride_ak
        b_ptrs += BLOCK_K * stride_bk

    c = acc.to(c_ptr.dtype.element_ty)
    offs_cm = pid_m * BLOCK_M + tl.arange(0, BLOCK_M)
    offs_cn = pid_n * BLOCK_N + tl.arange(0, BLOCK_N)
    c_ptrs = c_ptr + offs_cm[:, None] * stride_cm + offs_cn[None, :] * stride_cn
    mask = (offs_cm[:, None] < M) & (offs_cn[None, :] < N)
    tl.store(c_ptrs, c, mask=mask)

# config = {"BLOCK_K": 64, "BLOCK_M": 256, "BLOCK_N": 64, "GROUP_M": 8, "arch": "sm_100", "dtype": "fp16", "num_ctas": 1, "num_stages": 3, "num_warps": 8}
# arch = sm_100


// ===== COMPILED SASS (sm_100a) =====

	.target	sm_100a

	.elftype	@"ET_EXEC"


//--------------------- .note.nv.tkinfo           --------------------------
	.section	.note.nv.tkinfo,"",@"SHT_NOTE"
	.sectionflags	@"SHF_NOTE_NV_TKINFO"
	.tkinfo
        /*0018*/ 	.word	0x00000081
        /*0030*/ 	.string	""
        /*0030*/ 	.string	"ptxas-blackwell"
        /*0030*/ 	.string	"Cuda compilation tools, release 12.9, V12.9.86"
        /*0030*/ 	.string	"Build cuda_12.9.r12.9/compiler.36037853_0"
        /*0030*/ 	.string	"-v  -suppress-debug-info  -lineinfo  -arch sm_100a "



//--------------------- .note.nv.cuver            --------------------------
	.section	.note.nv.cuver,"",@"SHT_NOTE"
	.sectionflags	@"SHF_NOTE_NV_CUVER"
        /*0018*/ 	.short	0x0001
        /*001a*/ 	.short	0x0064
        /*001c*/ 	.short	0x0001
        /*001e*/ 	.short	0x0000
        /*0020*/ 	.short	0x0001
        /*0022*/ 	.short	0x0000


//--------------------- .nv.info                  --------------------------
	.section	.nv.info,"",@"SHT_CUDA_INFO"
	.align	4


	//----- nvinfo : EIATTR_REGCOUNT
	.align		4
        /*0000*/ 	.byte	0x04, 0x2f
        /*0002*/ 	.short	(.L_4 - .L_3)
	.align		4
.L_3:
        /*0004*/ 	.word	index@(matmul_kernel)
        /*0008*/ 	.word	0x000000e6


	//----- nvinfo : EIATTR_FRAME_SIZE
	.align		4
.L_4:
        /*000c*/ 	.byte	0x04, 0x11
        /*000e*/ 	.short	(.L_6 - .L_5)
	.align		4
.L_5:
        /*0010*/ 	.word	index@($__internal_2_$__cuda_sm10x_tcgen05_guardrail_trap_unallocated_columns_being_dealloced)
        /*0014*/ 	.word	0x00000000


	//----- nvinfo : EIATTR_FRAME_SIZE
	.align		4
.L_6:
        /*0018*/ 	.byte	0x04, 0x11
        /*001a*/ 	.short	(.L_8 - .L_7)
	.align		4
.L_7:
        /*001c*/ 	.word	index@($__internal_1_$__cuda_sm10x_tcgen05_guardrail_trap_phase_invalid_during_alloc)
        /*0020*/ 	.word	0x00000000


	//----- nvinfo : EIATTR_FRAME_SIZE
	.align		4
.L_8:
        /*0024*/ 	.byte	0x04, 0x11
        /*0026*/ 	.short	(.L_10 - .L_9)
	.align		4
.L_9:
        /*0028*/ 	.word	index@($__internal_0_$__cuda_sm10x_tcgen05_guardrail_trap_col_being_dealloced_not_returned_by_alloc)
        /*002c*/ 	.word	0x00000000


	//----- nvinfo : EIATTR_FRAME_SIZE
	.align		4
.L_10:
        /*0030*/ 	.byte	0x04, 0x11
        /*0032*/ 	.short	(.L_12 - .L_11)
	.align		4
.L_11:
        /*0034*/ 	.word	index@(matmul_kernel)
        /*0038*/ 	.word	0x00000000


	//----- nvinfo : EIATTR_MIN_STACK_SIZE
	.align		4
.L_12:
        /*003c*/ 	.byte	0x04, 0x12
        /*003e*/ 	.short	(.L_14 - .L_13)
	.align		4
.L_13:
        /*0040*/ 	.word	index@(matmul_kernel)
        /*0044*/ 	.word	0x00000000
.L_14:


//--------------------- .nv.info.matmul_kernel    --------------------------
	.section	.nv.info.matmul_kernel,"",@"SHT_CUDA_INFO"
	.sectionflags	@""
	.align	4


	//----- nvinfo : EIATTR_CUDA_API_VERSION
	.align		4
        /*0000*/ 	.byte	0x04, 0x37
        /*0002*/ 	.short	(.L_16 - .L_15)
.L_15:
        /*0004*/ 	.word	0x00000081


	//----- nvinfo : EIATTR_KPARAM_INFO
	.align		4
.L_16:
        /*0008*/ 	.byte	0x04, 0x17
        /*000a*/ 	.short	(.L_18 - .L_17)
.L_17:
        /*000c*/ 	.word	0x00000000
        /*0010*/ 	.short	0x000d
        /*0012*/ 	.short	0x0048
        /*0014*/ 	.byte	0x00, 0xf4, 0x21, 0x00


	//----- nvinfo : EIATTR_KPARAM_INFO
	.align		4
.L_18:
        /*0018*/ 	.byte	0x04, 0x17
        /*001a*/ 	.short	(.L_20 - .L_19)
.L_19:
        /*001c*/ 	.word	0x00000000
        /*0020*/ 	.short	0x000c
        /*0022*/ 	.short	0x0040
        /*0024*/ 	.byte	0x00, 0xf4, 0x21, 0x00


	//----- nvinfo : EIATTR_KPARAM_INFO
	.align		4
.L_20:
        /*0028*/ 	.byte	0x04, 0x17
        /*002a*/ 	.short	(.L_22 - .L_21)
.L_21:
        /*002c*/ 	.word	0x00000000
        /*0030*/ 	.short	0x000b
        /*0032*/ 	.short	0x0038
        /*0034*/ 	.byte	0x00, 0xf0, 0x11, 0x00


	//----- nvinfo : EIATTR_KPARAM_INFO
	.align		4
.L_22:
        /*0038*/ 	.byte	0x04, 0x17
        /*003a*/ 	.short	(.L_24 - .L_23)
.L_23:
        /*003c*/ 	.word	0x00000000
        /*0040*/ 	.short	0x000a
        /*0042*/ 	.short	0x0034
        /*0044*/ 	.byte	0x00, 0xf0, 0x11, 0x00


	//----- nvinfo : EIATTR_KPARAM_INFO
	.align		4
.L_24:
        /*0048*/ 	.byte	0x04, 0x17
        /*004a*/ 	.short	(.L_26 - .L_25)
.L_25:
        /*004c*/ 	.word	0x00000000
        /*0050*/ 	.short	0x0009
        /*0052*/ 	.short	0x0030
        /*0054*/ 	.byte	0x00, 0xf0, 0x11, 0x00


	//----- nvinfo : EIATTR_KPARAM_INFO
	.align		4
.L_26:
        /*0058*/ 	.byte	0x04, 0x17
        /*005a*/ 	.short	(.L_28 - .L_27)
.L_27:
        /*005c*/ 	.word	0x00000000
        /*0060*/ 	.short	0x0008
        /*0062*/ 	.short	0x002c
        /*0064*/ 	.byte	0x00, 0xf0, 0x11, 0x00


	//----- nvinfo : EIATTR_KPARAM_INFO
	.align		4
.L_28:
        /*0068*/ 	.byte	0x04, 0x17
        /*006a*/ 	.short	(.L_30 - .L_29)
.L_29:
        /*006c*/ 	.word	0x00000000
        /*0070*/ 	.short	0x0007
        /*0072*/ 	.short	0x0028
        /*0074*/ 	.byte	0x00, 0xf0, 0x11, 0x00


	//----- nvinfo : EIATTR_KPARAM_INFO
	.align		4
.L_30:
        /*0078*/ 	.byte	0x04, 0x17
        /*007a*/ 	.short	(.L_32 - .L_31)
.L_31:
        /*007c*/ 	.word	0x00000000
        /*0080*/ 	.short	0x0006
        /*0082*/ 	.short	0x0024
        /*0084*/ 	.byte	0x00, 0xf0, 0x11, 0x00


	//----- nvinfo : EIATTR_KPARAM_INFO
	.align		4
.L_32:
        /*0088*/ 	.byte	0x04, 0x17
        /*008a*/ 	.short	(.L_34 - .L_33)
.L_33:
        /*008c*/ 	.word	0x00000000
        /*0090*/ 	.short	0x0005
        /*0092*/ 	.short	0x0020
        /*0094*/ 	.byte	0x00, 0xf0, 0x11, 0x00


	//----- nvinfo : EIATTR_KPARAM_INFO
	.align		4
.L_34:
        /*0098*/ 	.byte	0x04, 0x17
        /*009a*/ 	.short	(.L_36 - .L_35)
.L_35:
        /*009c*/ 	.word	0x00000000
        /*00a0*/ 	.short	0x0004
        /*00a2*/ 	.short	0x001c
        /*00a4*/ 	.byte	0x00, 0xf0, 0x11, 0x00


	//----- nvinfo : EIATTR_KPARAM_INFO
	.align		4
.L_36:
        /*00a8*/ 	.byte	0x04, 0x17
        /*00aa*/ 	.short	(.L_38 - .L_37)
.L_37:
        /*00ac*/ 	.word	0x00000000
        /*00b0*/ 	.short	0x0003
        /*00b2*/ 	.short	0x0018
        /*00b4*/ 	.byte	0x00, 0xf0, 0x11, 0x00


	//----- nvinfo : EIATTR_KPARAM_INFO
	.align		4
.L_38:
        /*00b8*/ 	.byte	0x04, 0x17
        /*00ba*/ 	.short	(.L_40 - .L_39)
.L_39:
        /*00bc*/ 	.word	0x00000000
        /*00c0*/ 	.short	0x0002
        /*00c2*/ 	.short	0x0010
        /*00c4*/ 	.byte	0x00, 0xf4, 0x21, 0x00


	//----- nvinfo : EIATTR_KPARAM_INFO
	.align		4
.L_40:
        /*00c8*/ 	.byte	0x04, 0x17
        /*00ca*/ 	.short	(.L_42 - .L_41)
.L_41:
        /*00cc*/ 	.word	0x00000000
        /*00d0*/ 	.short	0x0001
        /*00d2*/ 	.short	0x0008
        /*00d4*/ 	.byte	0x00, 0xf4, 0x21, 0x00


	//----- nvinfo : EIATTR_KPARAM_INFO
	.align		4
.L_42:
        /*00d8*/ 	.byte	0x04, 0x17
        /*00da*/ 	.short	(.L_44 - .L_43)
.L_43:
        /*00dc*/ 	.word	0x00000000
        /*00e0*/ 	.short	0x0000
        /*00e2*/ 	.short	0x0000
        /*00e4*/ 	.byte	0x00, 0xf4, 0x21, 0x00


	//----- nvinfo : EIATTR_AT_ENTRY_FRAGMENTS
	.align		4
.L_44:
        /*00e8*/ 	.byte	0x04, 0x4f
        /*00ea*/ 	.short	(.L_46 - .L_45)


	//   ....[0]....
.L_45:
        /*00ec*/ 	.word	0x00000004


	//----- nvinfo : EIATTR_RESERVED_SMEM_USED
	.align		4
.L_46:
        /*00f0*/ 	.byte	0x01, 0x41
	.zero		2


	//----- nvinfo : EIATTR_SPARSE_MMA_MASK
	.align		4
        /*00f4*/ 	.byte	0x03, 0x50
        /*00f6*/ 	.short	0x0000


	//----- nvinfo : EIATTR_TCGEN05_1CTA_USED
	.align		4
        /*00f8*/ 	.byte	0x01, 0x51
	.zero		2


	//----- nvinfo : EIATTR_MAXREG_COUNT
	.align		4
        /*00fc*/ 	.byte	0x03, 0x1b
        /*00fe*/ 	.short	0x00ff


	//----- nvinfo : EIATTR_NUM_BARRIERS
	.align		4
        /*0100*/ 	.byte	0x02, 0x4c
        /*0102*/ 	.byte	0x01
	.zero		1


	//----- nvinfo : EIATTR_INT_WARP_WIDE_INSTR_OFFSETS
	.align		4
        /*0104*/ 	.byte	0x04, 0x31
        /*0106*/ 	.short	(.L_48 - .L_47)


	//   ....[0]....
.L_47:
        /*0108*/ 	.word	0x000010b0


	//   ....[1]....
        /*010c*/ 	.word	0x000010e0


	//   ....[2]....
        /*0110*/ 	.word	0x00004610


	//   ....[3]....
        /*0114*/ 	.word	0x00009aa0


	//   ....[4]....
        /*0118*/ 	.word	0x00009af0


	//----- nvinfo : EIATTR_COOP_GROUP_MASK_REGIDS
	.align		4
.L_48:
        /*011c*/ 	.byte	0x04, 0x29
        /*011e*/ 	.short	(.L_50 - .L_49)


	//   ....[0]....
.L_49:
        /*0120*/ 	.word	0xffffffff


	//   ....[1]....
        /*0124*/ 	.word	0xffffffff


	//   ....[2]....
        /*0128*/ 	.word	0xffffffff


	//   ....[3]....
        /*012c*/ 	.word	0xffffffff


	//----- nvinfo : EIATTR_COOP_GROUP_INSTR_OFFSETS
	.align		4
.L_50:
        /*0130*/ 	.byte	0x04, 0x28
        /*0132*/ 	.short	(.L_52 - .L_51)


	//   ....[0]....
.L_51:
        /*0134*/ 	.word	0x00000070


	//   ....[1]....
        /*0138*/ 	.word	0x00000330


	//   ....[2]....
        /*013c*/ 	.word	0x00009930


	//   ....[3]....
        /*0140*/ 	.word	0x00009ba0


	//----- nvinfo : EIATTR_VRC_CTA_INIT_COUNT
	.align		4
.L_52:
        /*0144*/ 	.byte	0x02, 0x4a
        /*0146*/ 	.byte	0x80
	.zero		1


	//----- nvinfo : EIATTR_MBARRIER_INSTR_OFFSETS
	.align		4
        /*0148*/ 	.byte	0x04, 0x39
        /*014a*/ 	.short	(.L_54 - .L_53)


	//   ....[0]....
.L_53:
        /*014c*/ 	.word	0x000011e0
        /*0150*/ 	.word	0x000000ff
        /*0154*/ 	.word	0x00000000
        /*0158*/ 	.short	0x0100
        /*015a*/ 	.byte	0x06
	.zero		1


	//   ....[1]....
        /*015c*/ 	.word	0x00004670
        /*0160*/ 	.word	0x000000ff
        /*0164*/ 	.word	0x00004008
        /*0168*/ 	.short	0x0100
        /*016a*/ 	.byte	0x09
	.zero		1


	//   ....[2]....
        /*016c*/ 	.word	0x000071b0
        /*0170*/ 	.word	0x000000ff
        /*0174*/ 	.word	0x00000000
        /*0178*/ 	.short	0x010a
        /*017a*/ 	.byte	0x06
	.zero		1


	//   ....[3]....
        /*017c*/ 	.word	0x00007c50
        /*0180*/ 	.word	0x000000ff
        /*0184*/ 	.word	0x00000000
        /*0188*/ 	.short	0x010a
        /*018a*/ 	.byte	0x06
	.zero		1


	//   ....[4]....
        /*018c*/ 	.word	0x00007db0
        /*0190*/ 	.word	0x000000ff
        /*0194*/ 	.word	0x00004000
        /*0198*/ 	.short	0x0108
        /*019a*/ 	.byte	0x09
	.zero		1


	//   ....[5]....
        /*019c*/ 	.word	0x00007e10
        /*01a0*/ 	.word	0x000000ff
        /*01a4*/ 	.word	0x00004008
        /*01a8*/ 	.short	0x0108
        /*01aa*/ 	.byte	0x09
	.zero		1


	//   ....[6]....
        /*01ac*/ 	.word	0x00009bc0
        /*01b0*/ 	.word	0x000000ff
        /*01b4*/ 	.word	0x00000000
        /*01b8*/ 	.short	0x010a
        /*01ba*/ 	.byte	0x06
	.zero		1


	//   ....[7]....
        /*01bc*/ 	.word	0x00009bf0
        /*01c0*/ 	.word	0x000000ff
        /*01c4*/ 	.word	0x00000000
        /*01c8*/ 	.short	0x010a
        /*01ca*/ 	.byte	0x06
	.zero		1


	//----- nvinfo : EIATTR_NUM_MBARRIERS
	.align		4
.L_54:
        /*01cc*/ 	.byte	0x03, 0x38
        /*01ce*/ 	.short	0x0002


	//----- nvinfo : EIATTR_EXIT_INSTR_OFFSETS
	.align		4
        /*01d0*/ 	.byte	0x04, 0x1c
        /*01d2*/ 	.short	(.L_56 - .L_55)


	//   ....[0]....
.L_55:
        /*01d4*/ 	.word	0x00009bb0


	//----- nvinfo : EIATTR_REQNTID
	.align		4
.L_56:
        /*01d8*/ 	.byte	0x04, 0x10
        /*01da*/ 	.short	(.L_58 - .L_57)
.L_57:
        /*01dc*/ 	.word	0x00000100
        /*01e0*/ 	.word	0x00000001
        /*01e4*/ 	.word	0x00000001


	//----- nvinfo : EIATTR_CRS_STACK_SIZE
	.align		4
.L_58:
        /*01e8*/ 	.byte	0x04, 0x1e
        /*01ea*/ 	.short	(.L_60 - .L_59)
.L_59:
        /*01ec*/ 	.word	0x00000000


	//----- nvinfo : EIATTR_CBANK_PARAM_SIZE
	.align		4
.L_60:
        /*01f0*/ 	.byte	0x03, 0x19
        /*01f2*/ 	.short	0x0050


	//----- nvinfo : EIATTR_PARAM_CBANK
	.align		4
        /*01f4*/ 	.byte	0x04, 0x0a
        /*01f6*/ 	.short	(.L_62 - .L_61)
	.align		4
.L_61:
        /*01f8*/ 	.word	index@(.nv.constant0.matmul_kernel)
        /*01fc*/ 	.short	0x0380
        /*01fe*/ 	.short	0x0050


	//----- nvinfo : EIATTR_SW_WAR
	.align		4
.L_62:
        /*0200*/ 	.byte	0x04, 0x36
        /*0202*/ 	.short	(.L_64 - .L_63)
.L_63:
        /*0204*/ 	.word	0x00000008
.L_64:


//--------------------- .nv.compat                --------------------------
	.section	.nv.compat,"",@"SHT_CUDA_COMPAT_INFO"
	.align	4
        /*0000*/ 	.byte	0x02, 0x02, 0x02, 0x00, 0x02, 0x05, 0x05, 0x00, 0x02, 0x03, 0x00, 0x00, 0x02, 0x06, 0x01, 0x00


//--------------------- .nv.callgraph             --------------------------
	.section	.nv.callgraph,"",@"SHT_CUDA_CALLGRAPH"
	.align	4
	.sectionentsize	8
	.align		4
        /*0000*/ 	.word	0x00000000
	.align		4
        /*0004*/ 	.word	0xffffffff
	.align		4
        /*0008*/ 	.word	0x00000000
	.align		4
        /*000c*/ 	.word	0xfffffffe
	.align		4
        /*0010*/ 	.word	0x00000000
	.align		4
        /*0014*/ 	.word	0xfffffffd
	.align		4
        /*0018*/ 	.word	0x00000000
	.align		4
        /*001c*/ 	.word	0xfffffffc


//--------------------- .text.matmul_kernel       --------------------------
	.section	.text.matmul_kernel,"ax",@progbits
	.align	128
        .global         matmul_kernel
        .type           matmul_kernel,@function
        .size           matmul_kernel,(.L_x_21 - matmul_kernel)
        .other          matmul_kernel,@"STO_CUDA_ENTRY STV_DEFAULT"
matmul_kernel:
.text.matmul_kernel:
[----:B------:R-:W0:Y:S01]  /*0000*/  LDC R1, c[0x0][0x37c] ;  /* 0x0000df00ff017b82 */ /* 0x000e220000000800 */
[----:B------:R-:W1:Y:S01]  /*0010*/  S2R R3, SR_TID.X ;  /* 0x0000000000037919 */ /* 0x000e620000002100 */
[----:B------:R-:W2:Y:S01]  /*0020*/  LDCU.64 UR22, c[0x0][0x358] ;  /* 0x00006b00ff1677ac */ /* 0x000ea20008000a00 */
[----:B-1----:R-:W-:-:S13]  /*0030*/  ISETP.GE.U32.AND P0, PT, R3, 0x20, PT ;  /* 0x000000200300780c */ /* 0x002fda0003f06070 */
[----:B------:R-:W-:Y:S02]  /*0040*/  VOTEU.ANY UP0, P0 ;  /* 0x0000000000ff7886 */ /* 0x000fe40000000100 */
[----:B0-2---:R-:W-:Y:S05]  /*0050*/  BRA.U UP0, `(.L_x_0) ;  /* 0x0000000100b87547 */ /* 0x005fea000b800000 */
[----:B------:R-:W0:Y:S01]  /*0060*/  S2UR UR6, SR_CgaCtaId ;  /* 0x00000000000679c3 */ /* 0x000e220000008800 */
[----:B------:R-:W-:Y:S01]  /*0070*/  NOP ;  /* 0x0000000000007918 */ /* 0x000fe20000000000 */
[----:B------:R-:W-:Y:S02]  /*0080*/  UMOV UR4, 0x40 ;  /* 0x0000004000047882 */ /* 0x000fe40000000000 */
[----:B0-----:R-:W-:-:S09]  /*0090*/  ULEA UR4, UR6, UR4, 0x18 ;  /* 0x0000000406047291 */ /* 0x001fd2000f8ec0ff */
[----:B------:R-:W0:Y:S01]  /*00a0*/  LDS.U8 R0, [UR4] ;  /* 0x00000004ff007984 */ /* 0x000e220008000000 */
[----:B------:R-:W-:Y:S02]  /*00b0*/  UMOV UR4, 0x400 ;  /* 0x0000040000047882 */ /* 0x000fe40000000000 */
[----:B------:R-:W-:Y:S01]  /*00c0*/  ULEA UR4, UR6, UR4, 0x18 ;  /* 0x0000000406047291 */ /* 0x000fe2000f8ec0ff */
[----:B0-----:R-:W-:-:S13]  /*00d0*/  ISETP.NE.AND P0, PT, R0, RZ, PT ;  /* 0x000000ff0000720c */ /* 0x001fda0003f05270 */
[----:B------:R-:W-:Y:S05]  /*00e0*/  @P0 BRA `(.L_x_1) ;  /* 0x00000000007c0947 */ /* 0x000fea0003800000 */
[----:B------:R-:W-:-:S13]  /*00f0*/  ELECT P0, URZ, PT ;  /* 0x0000000000ff782f */ /* 0x000fda0003800000 */
[----:B------:R-:W-:Y:S05]  /*0100*/  @!P0 BRA `(.L_x_2) ;  /* 0x0000000000848947 */ /* 0x000fea0003800000 */
[----:B------:R-:W-:Y:S01]  /*0110*/  UMOV UR5, 0x8 ;  /* 0x0000000800057882 */ /* 0x000fe20000000000 */
[----:B------:R-:W-:Y:S02]  /*0120*/  IMAD.MOV.U32 R7, RZ, RZ, 0x1 ;  /* 0x00000001ff077424 */ /* 0x000fe400078e00ff */
[----:B------:R-:W-:Y:S02]  /*0130*/  IMAD.MOV.U32 R5, RZ, RZ, 0xff ;  /* 0x000000ffff057424 */ /* 0x000fe400078e00ff */
[----:B------:R-:W-:Y:S04]  /*0140*/  DEPBAR.LE SB0, 0x36 ;  /* 0x00008d800000791a */ /* 0x000fe80000000000 */
[----:B------:R-:W0:Y:S02]  /*0150*/  UTCATOMSWS.FIND_AND_SET.ALIGN UP1, UR5, UR5 ;  /* 0x00000005000575e3 */ /* 0x000e240008020800 */
[----:B0-----:R-:W-:-:S04]  /*0160*/  PLOP3.LUT P0, PT, PT, PT, UP1, 0x80, 0x8 ;  /* 0x000000000008781c */ /* 0x001fc80003f0f018 */
[----:B------:R-:W-:-:S04]  /*0170*/  SEL R0, RZ, 0xffffffff, !P0 ;  /* 0xffffffffff007807 */ /* 0x000fc80004000000 */
[----:B------:R-:W-:Y:S01]  /*0180*/  ISETP.NE.AND P0, PT, R0, RZ, PT ;  /* 0x000000ff0000720c */ /* 0x000fe20003f05270 */
[----:B------:R-:W-:-:S12]  /*0190*/  IMAD.U32 R0, RZ, RZ, UR5 ;  /* 0x00000005ff007e24 */ /* 0x000fd8000f8e00ff */
[----:B------:R-:W-:Y:S05]  /*01a0*/  @P0 BRA `(.L_x_3) ;  /* 0x0000000000240947 */ /* 0x000fea0003800000 */
.L_x_4:
[----:B------:R-:W-:Y:S05]  /*01b0*/  NANOSLEEP 0x64 ;  /* 0x000000640000795d */ /* 0x000fea0003800000 */
[----:B------:R-:W-:-:S05]  /*01c0*/  UMOV UR5, 0x8 ;  /* 0x0000000800057882 */ /* 0x000fca0000000000 */
[----:B------:R-:W-:Y:S04]  /*01d0*/  DEPBAR.LE SB0, 0x36 ;  /* 0x00008d800000791a */ /* 0x000fe80000000000 */
[----:B------:R-:W0:Y:S02]  /*01e0*/  UTCATOMSWS.FIND_AND_SET.ALIGN UP1, UR5, UR5 ;  /* 0x00000005000575e3 */ /* 0x000e240008020800 */
[----:B0-----:R-:W-:-:S04]  /*01f0*/  PLOP3.LUT P0, PT, PT, PT, UP1, 0x80, 0x8 ;  /* 0x000000000008781c */ /* 0x001fc80003f0f018 */
[----:B------:R-:W-:-:S04]  /*0200*/  SEL R0, RZ, 0xffffffff, !P0 ;  /* 0xffffffffff007807 */ /* 0x000fc80004000000 */
[----:B------:R-:W-:Y:S01]  /*0210*/  ISETP.NE.AND P0, PT, R0, RZ, PT ;  /* 0x000000ff0000720c */ /* 0x000fe20003f05270 */
[----:B------:R-:W-:-:S12]  /*0220*/  IMAD.U32 R0, RZ, RZ, UR5 ;  /* 0x00000005ff007e24 */ /* 0x000fd8000f8e00ff */
[----:B------:R-:W-:Y:S05]  /*0230*/  @!P0 BRA `(.L_x_4) ;  /* 0xfffffffc00dc8947 */ /* 0x000fea000383ffff */
.L_x_3:
[C---:B------:R-:W-:Y:S01]  /*0240*/  VIADD R4, R0.reuse, 0x10 ;  /* 0x0000001000047836 */ /* 0x040fe20000000000 */
[----:B------:R-:W-:Y:S01]  /*0250*/  UMOV UR5, 0x50 ;  /* 0x0000005000057882 */ /* 0x000fe20000000000 */
[----:B------:R-:W-:Y:S01]  /*0260*/  SHF.L.U32 R2, R5, R0, RZ ;  /* 0x0000000005027219 */ /* 0x000fe200000006ff */
[----:B------:R-:W-:Y:S01]  /*0270*/  ULEA UR5, UR6, UR5, 0x18 ;  /* 0x0000000506057291 */ /* 0x000fe2000f8ec0ff */
[----:B------:R-:W-:Y:S01]  /*0280*/  IMAD.SHL.U32 R0, R0, 0x20, RZ ;  /* 0x0000002000007824 */ /* 0x000fe200078e00ff */
[----:B------:R-:W-:-:S04]  /*0290*/  SHF.L.U32 R5, R7, R4, RZ ;  /* 0x0000000407057219 */ /* 0x000fc800000006ff */
[----:B------:R-:W-:-:S05]  /*02a0*/  LOP3.LUT R2, R5, R2, RZ, 0xfc, !PT ;  /* 0x0000000205027212 */ /* 0x000fca00078efcff */
[----:B------:R0:W-:Y:S04]  /*02b0*/  ATOMS.OR RZ, [UR5], R2 ;  /* 0x00000002ffff798c */ /* 0x0001e8000b000005 */
[----:B------:R0:W-:Y:S01]  /*02c0*/  STS [UR4], R0 ;  /* 0x00000000ff007988 */ /* 0x0001e20008000804 */
[----:B------:R-:W-:Y:S05]  /*02d0*/  BRA `(.L_x_2) ;  /* 0x0000000000107947 */ /* 0x000fea0003800000 */
.L_x_1:
[----:B------:R-:W-:Y:S01]  /*02e0*/  IMAD.MOV.U32 R0, RZ, RZ, -0x1 ;  /* 0xffffffffff007424 */ /* 0x000fe200078e00ff */
[----:B------:R-:W-:-:S04]  /*02f0*/  MOV R4, 0x320 ;  /* 0x0000032000047802 */ /* 0x000fc80000000f00 */
[----:B------:R0:W-:Y:S03]  /*0300*/  STS [UR4], R0 ;  /* 0x00000000ff007988 */ /* 0x0001e60008000804 */
[----:B0-----:R-:W-:Y:S05]  /*0310*/  CALL.REL.NOINC `($__internal_1_$__cuda_sm10x_tcgen05_guardrail_trap_phase_invalid_during_alloc) ;  /* 0x00000098004c7944 */ /* 0x001fea0003c00000 */
.L_x_2:
[----:B------:R-:W-:Y:S05]  /*0320*/  WARPSYNC.ALL ;  /* 0x0000000000007948 */ /* 0x000fea0003800000 */
[----:B------:R-:W-:Y:S01]  /*0330*/  NOP ;  /* 0x0000000000007918 */ /* 0x000fe20000000000 */
.L_x_0:
[----:B------:R-:W1:Y:S01]  /*0340*/  LDC.64 R116, c[0x0][0x398] ;  /* 0x0000e600ff747b82 */ /* 0x000e620000000a00 */
[----:B------:R-:W2:Y:S01]  /*0350*/  S2R R7, SR_CTAID.X ;  /* 0x0000000000077919 */ /* 0x000ea20000002500 */
[----:B------:R-:W-:Y:S01]  /*0360*/  LOP3.LUT R53, R3, 0xff, RZ, 0xc0, !PT ;  /* 0x000000ff03357812 */ /* 0x000fe200078ec0ff */
[----:B------:R-:W-:Y:S01]  /*0370*/  UMOV UR9, 0x400 ;  /* 0x0000040000097882 */ /* 0x000fe20000000000 */
[----:B------:R-:W-:Y:S01]  /*0380*/  SHF.R.U32.HI R52, RZ, 0x5, R3 ;  /* 0x00000005ff347819 */ /* 0x000fe20000011603 */
[----:B------:R-:W3:Y:S01]  /*0390*/  LDCU.128 UR16, c[0x0][0x380] ;  /* 0x00007000ff1077ac */ /* 0x000ee20008000c00 */
[----:B------:R-:W-:Y:S02]  /*03a0*/  PRMT R27, RZ, 0x7610, R27 ;  /* 0x00007610ff1b7816 */ /* 0x000fe4000000001b */
[----:B------:R-:W4:Y:S01]  /*03b0*/  S2UR UR4, SR_CgaCtaId ;  /* 0x00000000000479c3 */ /* 0x000f220000008800 */
[----:B------:R-:W-:-:S07]  /*03c0*/  UMOV UR13, 0x1 ;  /* 0x00000001000d7882 */ /* 0x000fce0000000000 */
[----:B------:R-:W0:Y:S02]  /*03d0*/  LDC.64 R182, c[0x0][0x3a8] ;  /* 0x0000ea00ffb67b82 */ /* 0x000e240000000a00 */
[----:B01----:R-:W-:-:S05]  /*03e0*/  VIADD R0, R117, 0x3f ;  /* 0x0000003f75007836 */ /* 0x003fca0000000000 */
[----:B------:R-:W-:Y:S01]  /*03f0*/  SHF.R.S32.HI R5, RZ, 0x1f, R0 ;  /* 0x0000001fff057819 */ /* 0x000fe20000011400 */
[----:B----4-:R-:W-:-:S03]  /*0400*/  ULEA UR9, UR4, UR9, 0x18 ;  /* 0x0000000904097291 */ /* 0x010fc6000f8ec0ff */
[----:B------:R-:W-:Y:S02]  /*0410*/  LEA.HI R5, R5, R0, RZ, 0x6 ;  /* 0x0000000005057211 */ /* 0x000fe400078f30ff */
[----:B--2---:R-:W-:Y:S02]  /*0420*/  IABS R8, R7 ;  /* 0x0000000700087213 */ /* 0x004fe40000000000 */
[----:B------:R-:W-:-:S05]  /*0430*/  SHF.R.S32.HI R5, RZ, 0x6, R5 ;  /* 0x00000006ff057819 */ /* 0x000fca0000011405 */
[----:B------:R-:W-:-:S05]  /*0440*/  IMAD.SHL.U32 R2, R5, 0x8, RZ ;  /* 0x0000000805027824 */ /* 0x000fca00078e00ff */
[-C--:B------:R-:W-:Y:S02]  /*0450*/  IABS R9, R2.reuse ;  /* 0x0000000200097213 */ /* 0x080fe40000000000 */
[----:B------:R-:W-:Y:S02]  /*0460*/  IABS R10, R2 ;  /* 0x00000002000a7213 */ /* 0x000fe40000000000 */
[----:B------:R-:W0:Y:S08]  /*0470*/  I2F.RP R0, R9 ;  /* 0x0000000900007306 */ /* 0x000e300000209400 */
[----:B0-----:R-:W0:Y:S02]  /*0480*/  MUFU.RCP R0, R0 ;  /* 0x0000000000007308 */ /* 0x001e240000001000 */
[----:B0-----:R-:W-:-:S02]  /*0490*/  VIADD R4, R0, 0xffffffe ;  /* 0x0ffffffe00047836 */ /* 0x001fc40000000000 */
[----:B------:R-:W-:-:S04]  /*04a0*/  IMAD.MOV R0, RZ, RZ, -R10 ;  /* 0x000000ffff007224 */ /* 0x000fc800078e0a0a */
[----:B------:R0:W1:Y:S02]  /*04b0*/  F2I.FTZ.U32.TRUNC.NTZ R5, R4 ;  /* 0x0000000400057305 */ /* 0x000064000021f000 */
[----:B0-----:R-:W-:Y:S02]  /*04c0*/  IMAD.MOV.U32 R4, RZ, RZ, RZ ;  /* 0x000000ffff047224 */ /* 0x001fe400078e00ff */
[----:B-1----:R-:W-:-:S04]  /*04d0*/  IMAD.MOV R6, RZ, RZ, -R5 ;  /* 0x000000ffff067224 */ /* 0x002fc800078e0a05 */
[----:B------:R-:W-:Y:S02]  /*04e0*/  IMAD R11, R6, R9, RZ ;  /* 0x00000009060b7224 */ /* 0x000fe400078e02ff */
[----:B------:R-:W-:Y:S02]  /*04f0*/  IMAD.MOV.U32 R6, RZ, RZ, R8 ;  /* 0x000000ffff067224 */ /* 0x000fe400078e0008 */
[----:B------:R-:W-:-:S06]  /*0500*/  IMAD.HI.U32 R5, R5, R11, R4 ;  /* 0x0000000b05057227 */ /* 0x000fcc00078e0004 */
[----:B------:R-:W-:-:S04]  /*0510*/  IMAD.HI.U32 R5, R5, R6, RZ ;  /* 0x0000000605057227 */ /* 0x000fc800078e00ff */
[----:B------:R-:W-:Y:S01]  /*0520*/  IMAD R0, R5, R0, R6 ;  /* 0x0000000005007224 */ /* 0x000fe200078e0206 */
[----:B------:R-:W-:Y:S04]  /*0530*/  BAR.SYNC.DEFER_BLOCKING 0x0 ;  /* 0x0000000000007b1d */ /* 0x000fe80000010000 */
[----:B------:R-:W-:-:S13]  /*0540*/  ISETP.GT.U32.AND P1, PT, R9, R0, PT ;  /* 0x000000000900720c */ /* 0x000fda0003f24070 */
[----:B------:R-:W-:Y:S02]  /*0550*/  @!P1 IMAD.IADD R0, R0, 0x1, -R9 ;  /* 0x0000000100009824 */ /* 0x000fe400078e0a09 */
[----:B------:R-:W-:Y:S01]  /*0560*/  @!P1 VIADD R5, R5, 0x1 ;  /* 0x0000000105059836 */ /* 0x000fe20000000000 */
[----:B------:R-:W-:Y:S02]  /*0570*/  ISETP.NE.AND P1, PT, R2, RZ, PT ;  /* 0x000000ff0200720c */ /* 0x000fe40003f25270 */
[----:B------:R-:W-:Y:S02]  /*0580*/  ISETP.GE.U32.AND P0, PT, R0, R9, PT ;  /* 0x000000090000720c */ /* 0x000fe40003f06070 */
[----:B------:R-:W-:-:S04]  /*0590*/  LOP3.LUT R0, R7, R2, RZ, 0x3c, !PT ;  /* 0x0000000207007212 */ /* 0x000fc800078e3cff */
[----:B------:R-:W-:Y:S01]  /*05a0*/  ISETP.GE.AND P2, PT, R0, RZ, PT ;  /* 0x000000ff0000720c */ /* 0x000fe20003f46270 */
[----:B------:R-:W-:-:S06]  /*05b0*/  VIADD R0, R116, 0xff ;  /* 0x000000ff74007836 */ /* 0x000fcc0000000000 */
[----:B------:R-:W-:-:S04]  /*05c0*/  @P0 VIADD R5, R5, 0x1 ;  /* 0x0000000105050836 */ /* 0x000fc80000000000 */
[----:B------:R-:W-:Y:S01]  /*05d0*/  IMAD.MOV.U32 R4, RZ, RZ, R5 ;  /* 0x000000ffff047224 */ /* 0x000fe200078e0005 */
[----:B------:R-:W-:-:S03]  /*05e0*/  SHF.R.S32.HI R5, RZ, 0x1f, R0 ;  /* 0x0000001fff057819 */ /* 0x000fc60000011400 */
[----:B------:R-:W-:Y:S01]  /*05f0*/  @!P2 IMAD.MOV R4, RZ, RZ, -R4 ;  /* 0x000000ffff04a224 */ /* 0x000fe200078e0a04 */
[----:B------:R-:W-:Y:S02]  /*0600*/  @!P1 LOP3.LUT R4, RZ, R2, RZ, 0x33, !PT ;  /* 0x00000002ff049212 */ /* 0x000fe400078e33ff */
[----:B------:R-:W-:-:S03]  /*0610*/  LEA.HI R5, R5, R0, RZ, 0x8 ;  /* 0x0000000005057211 */ /* 0x000fc600078f40ff */
[----:B------:R-:W-:Y:S02]  /*0620*/  IMAD.SHL.U32 R6, R4, 0x8, RZ ;  /* 0x0000000804067824 */ /* 0x000fe400078e00ff */
[----:B------:R-:W-:-:S03]  /*0630*/  IMAD.MOV R4, RZ, RZ, -R4 ;  /* 0x000000ffff047224 */ /* 0x000fc600078e0a04 */
[----:B------:R-:W-:Y:S01]  /*0640*/  LEA.HI.SX32 R5, R5, -R6, 0x18 ;  /* 0x8000000605057211 */ /* 0x000fe200078fc2ff */
[----:B------:R-:W-:Y:S02]  /*0650*/  IMAD R8, R2, R4, R7 ;  /* 0x0000000402087224 */ /* 0x000fe400078e0207 */
[----:B------:R-:W-:Y:S01]  /*0660*/  IMAD.MOV.U32 R4, RZ, RZ, RZ ;  /* 0x000000ffff047224 */ /* 0x000fe200078e00ff */
[----:B------:R-:W-:Y:S02]  /*0670*/  VIMNMX R13, PT, PT, R5, 0x8, PT ;  /* 0x00000008050d7848 */ /* 0x000fe40003fe0100 */
[----:B------:R-:W-:Y:S02]  /*0680*/  IABS R11, R8 ;  /* 0x00000008000b7213 */ /* 0x000fe40000000000 */
[----:B------:R-:W-:-:S04]  /*0690*/  IABS R9, R13 ;  /* 0x0000000d00097213 */ /* 0x000fc80000000000 */
[----:B------:R-:W0:Y:S08]  /*06a0*/  I2F.RP R0, R9 ;  /* 0x0000000900007306 */ /* 0x000e300000209400 */
[----:B0-----:R-:W0:Y:S02]  /*06b0*/  MUFU.RCP R0, R0 ;  /* 0x0000000000007308 */ /* 0x001e240000001000 */
[----:B0-----:R-:W-:-:S06]  /*06c0*/  VIADD R5, R0, 0xffffffe ;  /* 0x0ffffffe00057836 */ /* 0x001fcc0000000000 */
[----:B------:R-:W0:Y:S02]  /*06d0*/  F2I.FTZ.U32.TRUNC.NTZ R5, R5 ;  /* 0x0000000500057305 */ /* 0x000e24000021f000 */
[----:B0-----:R-:W-:-:S04]  /*06e0*/  IMAD.MOV R10, RZ, RZ, -R5 ;  /* 0x000000ffff0a7224 */ /* 0x001fc800078e0a05 */
[----:B------:R-:W-:-:S04]  /*06f0*/  IMAD.MOV.U32 R2, RZ, RZ, R10 ;  /* 0x000000ffff027224 */ /* 0x000fc800078e000a */
[----:B------:R-:W-:Y:S01]  /*0700*/  IMAD R7, R2, R9, RZ ;  /* 0x0000000902077224 */ /* 0x000fe200078e02ff */
[----:B------:R-:W-:-:S03]  /*0710*/  IABS R2, R13 ;  /* 0x0000000d00027213 */ /* 0x000fc60000000000 */
[----:B------:R-:W-:Y:S01]  /*0720*/  IMAD.HI.U32 R4, R5, R7, R4 ;  /* 0x0000000705047227 */ /* 0x000fe200078e0004 */
[----:B------:R-:W-:-:S03]  /*0730*/  IABS R7, R116 ;  /* 0x0000007400077213 */ /* 0x000fc60000000000 */
[----:B------:R-:W-:Y:S02]  /*0740*/  IMAD.MOV R0, RZ, RZ, -R2 ;  /* 0x000000ffff007224 */ /* 0x000fe400078e0a02 */
[----:B------:R-:W-:Y:S01]  /*0750*/  IMAD.HI.U32 R4, R4, R11, RZ ;  /* 0x0000000b04047227 */ /* 0x000fe200078e00ff */
[----:B------:R-:W0:Y:S03]  /*0760*/  I2F.RP R2, R7 ;  /* 0x0000000700027306 */ /* 0x000e260000209400 */
[----:B------:R-:W-:-:S05]  /*0770*/  IMAD R0, R4, R0, R11 ;  /* 0x0000000004007224 */ /* 0x000fca00078e020b */
[----:B------:R-:W-:Y:S01]  /*0780*/  ISETP.GT.U32.AND P1, PT, R9, R0, PT ;  /* 0x000000000900720c */ /* 0x000fe20003f24070 */
[----:B0-----:R-:W0:-:S12]  /*0790*/  MUFU.RCP R2, R2 ;  /* 0x0000000200027308 */ /* 0x001e180000001000 */
[----:B------:R-:W-:Y:S02]  /*07a0*/  @!P1 IMAD.IADD R0, R0, 0x1, -R9 ;  /* 0x0000000100009824 */ /* 0x000fe400078e0a09 */
[----:B------:R-:W-:Y:S01]  /*07b0*/  @!P1 VIADD R4, R4, 0x1 ;  /* 0x0000000104049836 */ /* 0x000fe20000000000 */
[----:B------:R-:W-:Y:S02]  /*07c0*/  ISETP.NE.AND P1, PT, R13, RZ, PT ;  /* 0x000000ff0d00720c */ /* 0x000fe40003f25270 */
[----:B------:R-:W-:Y:S02]  /*07d0*/  ISETP.GE.U32.AND P0, PT, R0, R9, PT ;  /* 0x000000090000720c */ /* 0x000fe40003f06070 */
[----:B------:R-:W-:-:S04]  /*07e0*/  LOP3.LUT R0, R8, R13, RZ, 0x3c, !PT ;  /* 0x0000000d08007212 */ /* 0x000fc800078e3cff */
[----:B------:R-:W-:-:S07]  /*07f0*/  ISETP.GE.AND P2, PT, R0, RZ, PT ;  /* 0x000000ff0000720c */ /* 0x000fce0003f46270 */
[----:B------:R-:W-:-:S04]  /*0800*/  @P0 VIADD R4, R4, 0x1 ;  /* 0x0000000104040836 */ /* 0x000fc80000000000 */
[----:B------:R-:W-:Y:S02]  /*0810*/  IMAD.MOV.U32 R23, RZ, RZ, R4 ;  /* 0x000000ffff177224 */ /* 0x000fe400078e0004 */
[----:B0-----:R-:W-:Y:S02]  /*0820*/  VIADD R4, R2, 0xffffffe ;  /* 0x0ffffffe02047836 */ /* 0x001fe40000000000 */
[----:B------:R-:W-:Y:S01]  /*0830*/  @!P2 IMAD.MOV R23, RZ, RZ, -R23 ;  /* 0x000000ffff17a224 */ /* 0x000fe200078e0a17 */
[----:B------:R-:W-:Y:S01]  /*0840*/  @!P1 LOP3.LUT R23, RZ, R13, RZ, 0x33, !PT ;  /* 0x0000000dff179212 */ /* 0x000fe200078e33ff */
[----:B------:R0:W1:Y:S04]  /*0850*/  F2I.FTZ.U32.TRUNC.NTZ R5, R4 ;  /* 0x0000000400057305 */ /* 0x000068000021f000 */
[----:B------:R-:W-:-:S04]  /*0860*/  IMAD.MOV R0, RZ, RZ, -R23 ;  /* 0x000000ffff007224 */ /* 0x000fc800078e0a17 */
[----:B------:R-:W-:Y:S01]  /*0870*/  IMAD R0, R13, R0, R8 ;  /* 0x000000000d007224 */ /* 0x000fe200078e0208 */
[----:B------:R-:W-:Y:S01]  /*0880*/  IABS R8, R117 ;  /* 0x0000007500087213 */ /* 0x000fe20000000000 */
[----:B0-----:R-:W-:Y:S02]  /*0890*/  IMAD.MOV.U32 R4, RZ, RZ, RZ ;  /* 0x000000ffff047224 */ /* 0x001fe400078e00ff */
[----:B------:R-:W-:Y:S02]  /*08a0*/  IMAD.IADD R0, R6, 0x1, R0 ;  /* 0x0000000106007824 */ /* 0x000fe400078e0200 */
[----:B-1----:R-:W-:-:S04]  /*08b0*/  IMAD.MOV R2, RZ, RZ, -R5 ;  /* 0x000000ffff027224 */ /* 0x002fc800078e0a05 */
[----:B------:R-:W-:Y:S02]  /*08c0*/  IMAD.MOV.U32 R6, RZ, RZ, R2 ;  /* 0x000000ffff067224 */ /* 0x000fe400078e0002 */
[----:B------:R-:W-:Y:S02]  /*08d0*/  IMAD R2, R0, 0x100, R53 ;  /* 0x0000010000027824 */ /* 0x000fe400078e0235 */
[----:B------:R-:W-:Y:S02]  /*08e0*/  IMAD R9, R6, R7, RZ ;  /* 0x0000000706097224 */ /* 0x000fe400078e02ff */
[----:B------:R-:W0:Y:S01]  /*08f0*/  I2F.RP R6, R8 ;  /* 0x0000000800067306 */ /* 0x000e220000209400 */
[----:B------:R-:W-:Y:S01]  /*0900*/  IABS R0, R2 ;  /* 0x0000000200007213 */ /* 0x000fe20000000000 */
[----:B------:R-:W-:Y:S01]  /*0910*/  IMAD.HI.U32 R4, R5, R9, R4 ;  /* 0x0000000905047227 */ /* 0x000fe200078e0004 */
[----:B------:R-:W-:Y:S01]  /*0920*/  ISETP.GE.AND P1, PT, R2, RZ, PT ;  /* 0x000000ff0200720c */ /* 0x000fe20003f26270 */
[----:B------:R-:W1:Y:S04]  /*0930*/  LDS R9, [UR9] ;  /* 0x00000009ff097984 */ /* 0x000e680008000800 */
[----:B------:R-:W-:-:S04]  /*0940*/  IMAD.HI.U32 R4, R4, R0, RZ ;  /* 0x0000000004047227 */ /* 0x000fc800078e00ff */
[----:B------:R-:W-:Y:S01]  /*0950*/  IMAD.MOV R4, RZ, RZ, -R4 ;  /* 0x000000ffff047224 */ /* 0x000fe200078e0a04 */
[----:B0-----:R-:W0:Y:S03]  /*0960*/  MUFU.RCP R6, R6 ;  /* 0x0000000600067308 */ /* 0x001e260000001000 */
[C---:B------:R-:W-:Y:S02]  /*0970*/  IMAD R0, R7.reuse, R4, R0 ;  /* 0x0000000407007224 */ /* 0x040fe400078e0200 */
[----:B------:R-:W2:Y:S08]  /*0980*/  LDC.64 R4, c[0x0][0x3a0] ;  /* 0x0000e800ff047b82 */ /* 0x000eb00000000a00 */
[----:B------:R-:W-:Y:S01]  /*0990*/  BAR.SYNC.DEFER_BLOCKING 0x0 ;  /* 0x0000000000007b1d */ /* 0x000fe20000010000 */
[----:B------:R-:W-:Y:S01]  /*09a0*/  ISETP.GT.U32.AND P0, PT, R7, R0, PT ;  /* 0x000000000700720c */ /* 0x000fe20003f04070 */
[----:B0-----:R-:W-:Y:S01]  /*09b0*/  VIADD R12, R6, 0xffffffe ;  /* 0x0ffffffe060c7836 */ /* 0x001fe20000000000 */
[----:B------:R-:W-:-:S11]  /*09c0*/  LOP3.LUT R6, R52, 0x4, RZ, 0xc0, !PT ;  /* 0x0000000434067812 */ /* 0x000fd600078ec0ff */
[----:B------:R-:W-:Y:S01]  /*09d0*/  @!P0 IMAD.IADD R0, R0, 0x1, -R7 ;  /* 0x0000000100008824 */ /* 0x000fe200078e0a07 */
[----:B------:R0:W4:Y:S01]  /*09e0*/  F2I.FTZ.U32.TRUNC.NTZ R13, R12 ;  /* 0x0000000c000d7305 */ /* 0x000122000021f000 */
[----:B------:R-:W-:-:S03]  /*09f0*/  R2UR UR12, R6 ;  /* 0x00000000060c72ca */ /* 0x000fc600000e0000 */
[----:B------:R-:W-:Y:S01]  /*0a00*/  ISETP.GT.U32.AND P0, PT, R7, R0, PT ;  /* 0x000000000700720c */ /* 0x000fe20003f04070 */
[----:B--2---:R-:W-:Y:S01]  /*0a10*/  VIADD R6, R4, 0xfffffffd ;  /* 0xfffffffd04067836 */ /* 0x004fe20000000000 */
[----:B-1----:R-:W-:Y:S01]  /*0a20*/  R2UR UR8, R9 ;  /* 0x00000000090872ca */ /* 0x002fe200000e0000 */
[----:B------:R-:W-:Y:S02]  /*0a30*/  IMAD.SHL.U32 R9, R52, 0x200000, RZ ;  /* 0x0020000034097824 */ /* 0x000fe400078e00ff */
[----:B0-----:R-:W-:Y:S01]  /*0a40*/  IMAD.MOV.U32 R12, RZ, RZ, RZ ;  /* 0x000000ffff0c7224 */ /* 0x001fe200078e00ff */
[----:B------:R-:W-:Y:S01]  /*0a50*/  ISETP.GE.U32.AND P3, PT, R6, 0x7fffffbe, PT ;  /* 0x7fffffbe0600780c */ /* 0x000fe20003f66070 */
[C---:B------:R-:W-:Y:S01]  /*0a60*/  VIADD R6, R4.reuse, 0xffffffed ;  /* 0xffffffed04067836 */ /* 0x040fe20000000000 */
[----:B------:R-:W-:Y:S01]  /*0a70*/  LOP3.LUT R9, R9, 0x600000, RZ, 0xc0, !PT ;  /* 0x0060000009097812 */ /* 0x000fe200078ec0ff */
[----:B------:R-:W-:-:S04]  /*0a80*/  VIADD R21, R4, 0xffffffe7 ;  /* 0xffffffe704157836 */ /* 0x000fc80000000000 */
[----:B------:R-:W-:Y:S01]  /*0a90*/  @!P0 IMAD.IADD R0, R0, 0x1, -R7 ;  /* 0x0000000100008824 */ /* 0x000fe200078e0a07 */
[----:B------:R-:W-:Y:S01]  /*0aa0*/  ISETP.NE.AND P0, PT, R116, RZ, PT ;  /* 0x000000ff7400720c */ /* 0x000fe20003f05270 */
[--C-:B----4-:R-:W-:Y:S02]  /*0ab0*/  IMAD.MOV R7, RZ, RZ, -R13.reuse ;  /* 0x000000ffff077224 */ /* 0x110fe400078e0a0d */
[----:B------:R-:W-:Y:S02]  /*0ac0*/  IMAD.MOV.U32 R24, RZ, RZ, R0 ;  /* 0x000000ffff187224 */ /* 0x000fe400078e0000 */
[----:B------:R-:W-:Y:S02]  /*0ad0*/  IMAD R7, R7, R8, RZ ;  /* 0x0000000807077224 */ /* 0x000fe400078e02ff */
[----:B------:R-:W-:Y:S02]  /*0ae0*/  VIADD R0, R4, 0xfffffffe ;  /* 0xfffffffe04007836 */ /* 0x000fe40000000000 */
[----:B------:R-:W-:-:S04]  /*0af0*/  IMAD.HI.U32 R12, R13, R7, R12 ;  /* 0x000000070d0c7227 */ /* 0x000fc800078e000c */
[----:B------:R-:W-:Y:S02]  /*0b00*/  VIADD R7, R4, 0xfffffffb ;  /* 0xfffffffb04077836 */ /* 0x000fe40000000000 */
[----:B------:R-:W-:Y:S01]  /*0b10*/  @!P1 IMAD.MOV R24, RZ, RZ, -R24 ;  /* 0x000000ffff189224 */ /* 0x000fe200078e0a18 */
[----:B------:R-:W-:Y:S01]  /*0b20*/  @!P0 LOP3.LUT R24, RZ, R116, RZ, 0x33, !PT ;  /* 0x00000074ff188212 */ /* 0x000fe200078e33ff */
[----:B------:R-:W-:Y:S01]  /*0b30*/  VIADD R10, R9, UR8 ;  /* 0x00000008090a7c36 */ /* 0x000fe20008000000 */
[----:B------:R-:W-:Y:S01]  /*0b40*/  ISETP.GE.U32.AND P0, PT, R0, 0x7fffffbf, PT ;  /* 0x7fffffbf0000780c */ /* 0x000fe20003f06070 */
[C---:B------:R-:W-:Y:S01]  /*0b50*/  VIADD R0, R4.reuse, 0xfffffff0 ;  /* 0xfffffff004007836 */ /* 0x040fe20000000000 */
[----:B------:R-:W-:Y:S01]  /*0b60*/  ISETP.GE.U32.AND P4, PT, R7, 0x7fffffbc, PT ;  /* 0x7fffffbc0700780c */ /* 0x000fe20003f86070 */
[----:B------:R-:W-:Y:S01]  /*0b70*/  VIADD R7, R4, 0xffffffec ;  /* 0xffffffec04077836 */ /* 0x000fe20000000000 */
[----:B------:R-:W-:Y:S01]  /*0b80*/  R2UR UR10, R10 ;  /* 0x000000000a0a72ca */ /* 0x000fe200000e0000 */
[----:B------:R-:W-:Y:S01]  /*0b90*/  VIADD R10, R4, 0xffffffee ;  /* 0xffffffee040a7836 */ /* 0x000fe20000000000 */
[----:B------:R-:W-:Y:S01]  /*0ba0*/  ISETP.GE.U32.AND P5, PT, R0, 0x7fffffb1, PT ;  /* 0x7fffffb10000780c */ /* 0x000fe20003fa6070 */
[C---:B------:R-:W-:Y:S01]  /*0bb0*/  VIADD R0, R4.reuse, 0xffffffef ;  /* 0xffffffef04007836 */ /* 0x040fe20000000000 */
[----:B------:R-:W-:Y:S01]  /*0bc0*/  ISETP.GE.U32.AND P6, PT, R7, 0x7fffffad, PT ;  /* 0x7fffffad0700780c */ /* 0x000fe20003fc6070 */
[----:B------:R-:W-:Y:S01]  /*0bd0*/  VIADD R13, R4, 0xffffffea ;  /* 0xffffffea040d7836 */ /* 0x000fe20000000000 */
[----:B------:R-:W-:Y:S01]  /*0be0*/  ISETP.GE.U32.AND P1, PT, R6, 0x7fffffae, PT ;  /* 0x7fffffae0600780c */ /* 0x000fe20003f26070 */
[----:B------:R-:W-:Y:S01]  /*0bf0*/  VIADD R6, R4, 0xffffffe8 ;  /* 0xffffffe804067836 */ /* 0x000fe20000000000 */
[----:B------:R-:W-:Y:S01]  /*0c00*/  ISETP.GE.U32.AND P2, PT, R10, 0x7fffffaf, PT ;  /* 0x7fffffaf0a00780c */ /* 0x000fe20003f46070 */
[----:B------:R-:W-:Y:S01]  /*0c10*/  IMAD R51, R24, R5, RZ ;  /* 0x0000000518337224 */ /* 0x000fe200078e02ff */
[----:B------:R-:W-:-:S02]  /*0c20*/  SEL R10, RZ, 0x1, P6 ;  /* 0x00000001ff0a7807 */ /* 0x000fc40003000000 */
[----:B------:R-:W-:Y:S01]  /*0c30*/  ISETP.GE.U32.AND P6, PT, R0, 0x7fffffb0, PT ;  /* 0x7fffffb00000780c */ /* 0x000fe20003fc6070 */
[----:B------:R-:W-:Y:S01]  /*0c40*/  VIADD R0, R4, 0xffffffe9 ;  /* 0xffffffe904007836 */ /* 0x000fe20000000000 */
[----:B------:R-:W-:Y:S02]  /*0c50*/  SEL R11, RZ, 0x1fffe, P1 ;  /* 0x0001fffeff0b7807 */ /* 0x000fe40000800000 */
[----:B------:R-:W-:Y:S02]  /*0c60*/  ISETP.GE.U32.AND P1, PT, R6, 0x7fffffa9, PT ;  /* 0x7fffffa90600780c */ /* 0x000fe40003f26070 */
[----:B------:R-:W-:Y:S01]  /*0c70*/  SEL R6, RZ, 0x4, P2 ;  /* 0x00000004ff067807 */ /* 0x000fe20001000000 */
[----:B------:R-:W-:Y:S01]  /*0c80*/  IMAD.IADD R10, R10, 0x1, R11 ;  /* 0x000000010a0a7824 */ /* 0x000fe200078e020b */
[----:B------:R-:W-:Y:S01]  /*0c90*/  ISETP.GE.U32.AND P2, PT, R0, 0x7fffffaa, PT ;  /* 0x7fffffaa0000780c */ /* 0x000fe20003f46070 */
[----:B------:R-:W-:Y:S01]  /*0ca0*/  VIADD R0, R4, 0xffffffeb ;  /* 0xffffffeb04007836 */ /* 0x000fe20000000000 */
[----:B------:R-:W-:-:S02]  /*0cb0*/  SEL R7, RZ, 0x7fff8, P6 ;  /* 0x0007fff8ff077807 */ /* 0x000fc40003000000 */
[----:B------:R-:W-:Y:S01]  /*0cc0*/  ISETP.GE.U32.AND P6, PT, R13, 0x7fffffab, PT ;  /* 0x7fffffab0d00780c */ /* 0x000fe20003fc6070 */
[----:B------:R-:W-:Y:S01]  /*0cd0*/  VIADD R13, R4, 0xffffffe4 ;  /* 0xffffffe4040d7836 */ /* 0x000fe20000000000 */
[----:B------:R-:W-:Y:S02]  /*0ce0*/  SEL R16, RZ, 0x1, P1 ;  /* 0x00000001ff107807 */ /* 0x000fe40000800000 */
[----:B------:R-:W-:Y:S01]  /*0cf0*/  ISETP.GE.U32.AND P1, PT, R0, 0x7fffffac, PT ;  /* 0x7fffffac0000780c */ /* 0x000fe20003f26070 */
[C---:B------:R-:W-:Y:S01]  /*0d00*/  VIADD R0, R4.reuse, 0xffffffe5 ;  /* 0xffffffe504007836 */ /* 0x040fe20000000000 */
[----:B------:R-:W-:Y:S02]  /*0d10*/  SEL R17, RZ, 0x1fffe, P2 ;  /* 0x0001fffeff117807 */ /* 0x000fe40001000000 */
[----:B------:R-:W-:Y:S01]  /*0d20*/  ISETP.GE.U32.AND P2, PT, R13, 0x7fffffa5, PT ;  /* 0x7fffffa50d00780c */ /* 0x000fe20003f46070 */
[----:B------:R-:W-:Y:S01]  /*0d30*/  VIADD R13, R4, 0xffffffe6 ;  /* 0xffffffe6040d7836 */ /* 0x000fe20000000000 */
        /* <DEDUP_REMOVED lines=17> */
[----:B------:R-:W-:Y:S02]  /*0e50*/  ISETP.GE.U32.AND P6, PT, R21, 0x7fffffa8, PT ;  /* 0x7fffffa81500780c */ /* 0x000fe40003fc6070 */
[----:B------:R-:W-:Y:S02]  /*0e60*/  SEL R21, RZ, 0x7fff8, P2 ;  /* 0x0007fff8ff157807 */ /* 0x000fe40001000000 */
[----:B------:R-:W-:Y:S01]  /*0e70*/  ISETP.GE.U32.AND P2, PT, R0, 0x7fffffa1, PT ;  /* 0x7fffffa10000780c */ /* 0x000fe20003f46070 */
[----:B------:R-:W-:Y:S01]  /*0e80*/  IMAD.SHL.U32 R0, R23, 0x40, RZ ;  /* 0x0000004017007824 */ /* 0x000fe200078e00ff */
[----:B------:R-:W-:Y:S02]  /*0e90*/  SHF.R.U32.HI R13, RZ, 0x6, R3 ;  /* 0x00000006ff0d7819 */ /* 0x000fe40000011603 */
[----:B------:R-:W-:Y:S02]  /*0ea0*/  SEL R11, RZ, 0x1, P2 ;  /* 0x00000001ff0b7807 */ /* 0x000fe40001000000 */
[----:B------:R-:W-:-:S02]  /*0eb0*/  SGXT.U32 R13, R13, 0x2 ;  /* 0x000000020d0d781a */ /* 0x000fc40000000000 */
[----:B------:R-:W-:Y:S01]  /*0ec0*/  LOP3.LUT R16, R16, 0x3, RZ, 0xc0, !PT ;  /* 0x0000000310107812 */ /* 0x000fe200078ec0ff */
[----:B------:R-:W-:Y:S01]  /*0ed0*/  IMAD.IADD R11, R11, 0x1, R22 ;  /* 0x000000010b0b7824 */ /* 0x000fe200078e0216 */
[----:B------:R-:W-:Y:S02]  /*0ee0*/  LOP3.LUT R13, R0, R13, RZ, 0xfc, !PT ;  /* 0x0000000d000d7212 */ /* 0x000fe400078efcff */
[----:B------:R-:W-:Y:S02]  /*0ef0*/  LOP3.LUT R10, R10, 0x3, RZ, 0xc0, !PT ;  /* 0x000000030a0a7812 */ /* 0x000fe400078ec0ff */
[----:B------:R-:W-:Y:S02]  /*0f00*/  IABS R17, R13 ;  /* 0x0000000d00117213 */ /* 0x000fe40000000000 */
[----:B------:R-:W-:Y:S02]  /*0f10*/  LOP3.LUT R11, R11, 0x3, RZ, 0xc0, !PT ;  /* 0x000000030b0b7812 */ /* 0x000fe400078ec0ff */
[----:B------:R-:W-:-:S02]  /*0f20*/  IADD3 R14, PT, PT, R16, R15, R14 ;  /* 0x0000000f100e7210 */ /* 0x000fc40007ffe00e */
[----:B------:R-:W-:Y:S01]  /*0f30*/  IADD3 R7, PT, PT, R10, R7, R6 ;  /* 0x000000070a077210 */ /* 0x000fe20007ffe006 */
[----:B------:R-:W-:Y:S01]  /*0f40*/  IMAD.HI.U32 R6, R12, R17, RZ ;  /* 0x000000110c067227 */ /* 0x000fe200078e00ff */
[----:B------:R-:W-:Y:S02]  /*0f50*/  IADD3 R20, PT, PT, R11, R21, R20 ;  /* 0x000000150b147210 */ /* 0x000fe40007ffe014 */
[----:B------:R-:W-:Y:S01]  /*0f60*/  SEL R10, RZ, 0x4, P1 ;  /* 0x00000004ff0a7807 */ /* 0x000fe20000800000 */
[----:B------:R-:W-:Y:S01]  /*0f70*/  IMAD.SHL.U32 R14, R14, 0x100, RZ ;  /* 0x000001000e0e7824 */ /* 0x000fe200078e00ff */
[----:B------:R-:W-:Y:S01]  /*0f80*/  SEL R11, RZ, 0x7fff8, P6 ;  /* 0x0007fff8ff0b7807 */ /* 0x000fe20003000000 */
[----:B------:R-:W-:Y:S01]  /*0f90*/  IMAD.MOV R15, RZ, RZ, -R6 ;  /* 0x000000ffff0f7224 */ /* 0x000fe200078e0a06 */
[----:B------:R-:W-:Y:S02]  /*0fa0*/  LOP3.LUT R18, R18, 0x3, RZ, 0xc0, !PT ;  /* 0x0000000312127812 */ /* 0x000fe400078ec0ff */
[----:B------:R-:W-:Y:S01]  /*0fb0*/  LOP3.LUT R6, R14, 0xf00, RZ, 0xe2, !PT ;  /* 0x00000f000e067812 */ /* 0x000fe200078ee2ff */
[----:B------:R-:W-:Y:S01]  /*0fc0*/  IMAD R15, R8, R15, R17 ;  /* 0x0000000f080f7224 */ /* 0x000fe200078e0211 */
[----:B------:R-:W-:-:S02]  /*0fd0*/  IADD3 R10, PT, PT, R18, R11, R10 ;  /* 0x0000000b120a7210 */ /* 0x000fc40007ffe00a */
[----:B------:R-:W-:Y:S01]  /*0fe0*/  LOP3.LUT R11, R20, 0xf, RZ, 0xc0, !PT ;  /* 0x0000000f140b7812 */ /* 0x000fe200078ec0ff */
[----:B------:R-:W-:Y:S01]  /*0ff0*/  IMAD R14, R7, 0x1000, R6 ;  /* 0x00001000070e7824 */ /* 0x000fe200078e0206 */
[----:B------:R-:W-:-:S03]  /*1000*/  ISETP.NE.U32.AND P1, PT, R53, RZ, PT ;  /* 0x000000ff3500720c */ /* 0x000fc60003f25070 */
[----:B------:R-:W-:Y:S01]  /*1010*/  IMAD R17, R10, 0x10, R11 ;  /* 0x000000100a117824 */ /* 0x000fe200078e020b */
[----:B---3--:R-:W-:Y:S09]  /*1020*/  BRA.U UP0, `(.L_x_5) ;  /* 0x0000000100187547 */ /* 0x008ff2000b800000 */
[----:B------:R-:W-:Y:S01]  /*1030*/  ELECT P6, URZ, PT ;  /* 0x0000000000ff782f */ /* 0x000fe200038c0000 */
[----:B------:R-:W-:Y:S01]  /*1040*/  IMAD.MOV.U32 R5, RZ, RZ, 0x1 ;  /* 0x00000001ff057424 */ /* 0x000fe200078e00ff */
[----:B------:R-:W-:Y:S01]  /*1050*/  UMOV UR5, 0x40 ;  /* 0x0000004000057882 */ /* 0x000fe20000000000 */
[----:B------:R-:W-:Y:S01]  /*1060*/  UVIRTCOUNT.DEALLOC.SMPOOL 0x80 ;  /* 0x000000800000784c */ /* 0x000fe20000000000 */
[----:B------:R-:W-:-:S09]  /*1070*/  ULEA UR5, UR4, UR5, 0x18 ;  /* 0x0000000504057291 */ /* 0x000fd2000f8ec0ff */
[----:B------:R0:W-:Y:S03]  /*1080*/  @P6 STS.U8 [UR5], R5 ;  /* 0x00000005ff006988 */ /* 0x0001e60008000005 */
.L_x_5:
[----:B------:R-:W-:Y:S01]  /*1090*/  ULEA UR10, UR12, UR10, 0x4 ;  /* 0x0000000a0c0a7291 */ /* 0x000fe2000f8e20ff */
[----:B------:R-:W-:Y:S01]  /*10a0*/  IMAD.SHL.U32 R50, R51, 0x2, RZ ;  /* 0x0000000233327824 */ /* 0x000fe200078e00ff */
[----:B------:R-:W-:Y:S01]  /*10b0*/  VOTEU.ALL UP1, P1 ;  /* 0x0000000000ff7886 */ /* 0x000fe20000820000 */
[----:B------:R-:W-:Y:S01]  /*10c0*/  UIADD3 UR6, UPT, UPT, UR9, 0x4000, URZ ;  /* 0x0000400009067890 */ /* 0x000fe2000fffe0ff */
[----:B------:R-:W-:Y:S01]  /*10d0*/  IMAD.SHL.U32 R36, R182, 0x2, RZ ;  /* 0x00000002b6247824 */ /* 0x000fe200078e00ff */
[----:B------:R-:W-:Y:S01]  /*10e0*/  VOTEU.ALL UP2, P1 ;  /* 0x0000000000ff7886 */ /* 0x000fe20000840000 */
[----:B------:R-:W-:Y:S01]  /*10f0*/  IADD3 R6, P6, PT, R50, UR16, RZ ;  /* 0x0000001032067c10 */ /* 0x000fe2000ffde0ff */
[----:B------:R-:W-:Y:S01]  /*1100*/  VIADD R18, R4, 0xfffffff7 ;  /* 0xfffffff704127836 */ /* 0x000fe20000000000 */
[----:B------:R-:W-:-:S04]  /*1110*/  @!UP1 UIADD3 UR4, UPT, UPT, -UR13, 0x100000, URZ ;  /* 0x001000000d049890 */ /* 0x000fc8000fffe1ff */
[----:B------:R-:W-:Y:S02]  /*1120*/  @!UP1 USHF.L.U32 UR5, UR4, 0xb, URZ ;  /* 0x0000000b04059899 */ /* 0x000fe400080006ff */
[----:B------:R-:W-:Y:S01]  /*1130*/  @!UP1 USHF.L.U32 UR4, UR4, 0x1, URZ ;  /* 0x0000000104049899 */ /* 0x000fe200080006ff */
[----:B------:R-:W-:Y:S01]  /*1140*/  STTM.x64 tmem[UR10], RZ ;  /* 0x000000ff000079ed */ /* 0x000fe2000834000a */
[----:B------:R-:W1:Y:S02]  /*1150*/  FENCE.VIEW.ASYNC.T ;  /* 0x00000000000073c6 */ /* 0x000e640000000200 */
[----:B-1----:R-:W-:Y:S01]  /*1160*/  BAR.SYNC.DEFER_BLOCKING 0x0 ;  /* 0x0000000000007b1d */ /* 0x002fe20000010000 */
[----:B------:R-:W-:Y:S02]  /*1170*/  LEA.HI.X.SX32 R7, R51, UR17, 0x1, P6 ;  /* 0x0000001133077c11 */ /* 0x000fe4000b0f0eff */
[----:B------:R-:W-:Y:S02]  /*1180*/  IADD3 R10, P6, PT, R36, R6, RZ ;  /* 0x00000006240a7210 */ /* 0x000fe40007fde0ff */
[----:B------:R-:W-:-:S02]  /*1190*/  LOP3.LUT R19, R17, 0xff, RZ, 0xc0, !PT ;  /* 0x000000ff11137812 */ /* 0x000fc400078ec0ff */
[CC--:B------:R-:W-:Y:S02]  /*11a0*/  LEA.HI.X.SX32 R11, R182.reuse, R7.reuse, 0x1, P6 ;  /* 0x00000007b60b7211 */ /* 0x0c0fe400030f0eff */
[----:B------:R-:W-:Y:S02]  /*11b0*/  LEA R16, P6, R182, R6, 0x2 ;  /* 0x00000006b6107211 */ /* 0x000fe400078c10ff */
[----:B0-----:R-:W-:Y:S01]  /*11c0*/  PRMT R5, RZ, 0x7610, R5 ;  /* 0x00007610ff057816 */ /* 0x001fe20000000005 */
[----:B------:R-:W0:Y:S02]  /*11d0*/  FENCE.VIEW.ASYNC.S ;  /* 0x00000000000073c6 */ /* 0x000e240000000000 */
[----:B0-----:R0:W1:Y:S02]  /*11e0*/  @!UP2 SYNCS.EXCH.64 URZ, [UR6], UR4 ;  /* 0x0000000406ffa5b2 */ /* 0x0010640008000100 */
[----:B-1----:R-:W-:Y:S01]  /*11f0*/  BAR.SYNC.DEFER_BLOCKING 0x0 ;  /* 0x0000000000007b1d */ /* 0x002fe20000010000 */
[----:B------:R-:W-:Y:S01]  /*1200*/  LEA.HI.X.SX32 R17, R36, R7, 0x1, P6 ;  /* 0x0000000724117211 */ /* 0x000fe200030f0eff */
[----:B------:R-:W-:-:S02]  /*1210*/  IMAD.IADD R19, R14, 0x1, R19 ;  /* 0x000000010e137824 */ /* 0x000fc400078e0213 */
[----:B------:R-:W-:Y:S02]  /*1220*/  VIADD R14, R4, 0xfffffffa ;  /* 0xfffffffa040e7836 */ /* 0x000fe40000000000 */
[C---:B------:R-:W-:Y:S02]  /*1230*/  IMAD.SHL.U32 R37, R182.reuse, 0x4, RZ ;  /* 0x00000004b6257824 */ /* 0x040fe400078e00ff */
[C---:B------:R-:W-:Y:S01]  /*1240*/  IMAD R61, R182.reuse, 0x1e, RZ ;  /* 0x0000001eb63d7824 */ /* 0x040fe200078e02ff */
[----:B------:R-:W-:Y:S01]  /*1250*/  LOP3.LUT R49, R19, 0xffff, RZ, 0xc0, !PT ;  /* 0x0000ffff13317812 */ /* 0x000fe200078ec0ff */
[C---:B------:R-:W-:Y:S02]  /*1260*/  IMAD R21, R182.reuse, 0xf, RZ ;  /* 0x0000000fb6157824 */ /* 0x040fe400078e02ff */
[C---:B------:R-:W-:Y:S02]  /*1270*/  IMAD.SHL.U32 R38, R182.reuse, 0x8, RZ ;  /* 0x00000008b6267824 */ /* 0x040fe400078e00ff */
[----:B------:R-:W-:-:S02]  /*1280*/  IMAD R65, R182, 0x22, RZ ;  /* 0x00000022b6417824 */ /* 0x000fc400078e02ff */
[C---:B------:R-:W-:Y:S02]  /*1290*/  IMAD R67, R182.reuse, 0x24, RZ ;  /* 0x00000024b6437824 */ /* 0x040fe400078e02ff */
[C---:B------:R-:W-:Y:S02]  /*12a0*/  IMAD R63, R182.reuse, 0x12, RZ ;  /* 0x00000012b63f7824 */ /* 0x040fe400078e02ff */
[C---:B------:R-:W-:Y:S02]  /*12b0*/  IMAD R69, R182.reuse, 0x26, RZ ;  /* 0x00000026b6457824 */ /* 0x040fe400078e02ff */
[C---:B------:R-:W-:Y:S02]  /*12c0*/  IMAD R39, R182.reuse, 0xa, RZ ;  /* 0x0000000ab6277824 */ /* 0x040fe400078e02ff */
[----:B------:R-:W-:Y:S01]  /*12d0*/  IMAD R40, R182, 0x5, RZ ;  /* 0x00000005b6287824 */ /* 0x000fe200078e02ff */
[----:B------:R1:W2:Y:S01]  /*12e0*/  @!P0 LDG.E.U16 R27, desc[UR22][R10.64] ;  /* 0x000000160a1b8981 */ /* 0x0002a2000c1e1500 */
[----:B------:R-:W-:Y:S01]  /*12f0*/  ISETP.GE.U32.AND P0, PT, R18, 0x7fffffb8, PT ;  /* 0x7fffffb81200780c */ /* 0x000fe20003f06070 */
[C---:B------:R-:W-:Y:S01]  /*1300*/  IMAD R71, R182.reuse, 0x28, RZ ;  /* 0x00000028b6477824 */ /* 0x040fe200078e02ff */
[-C--:B------:R-:W-:Y:S01]  /*1310*/  LEA R18, P6, R182, R6.reuse, 0x3 ;  /* 0x00000006b6127211 */ /* 0x080fe200078c18ff */
[----:B------:R3:W4:Y:S01]  /*1320*/  @!P3 LDG.E.U16 R5, desc[UR22][R16.64] ;  /* 0x000000161005b981 */ /* 0x000722000c1e1500 */
[----:B------:R-:W-:Y:S01]  /*1330*/  ISETP.GE.U32.AND P3, PT, R14, 0x7fffffbb, PT ;  /* 0x7fffffbb0e00780c */ /* 0x000fe20003f66070 */
[C---:B------:R-:W-:Y:S01]  /*1340*/  IMAD R85, R182.reuse, 0x2a, RZ ;  /* 0x0000002ab6557824 */ /* 0x040fe200078e02ff */
[-C--:B------:R-:W-:Y:S01]  /*1350*/  LEA.HI.X.SX32 R19, R37, R7.reuse, 0x1, P6 ;  /* 0x0000000725137211 */ /* 0x080fe200030f0eff */
[C---:B------:R-:W-:Y:S01]  /*1360*/  IMAD R83, R182.reuse, 0x2c, RZ ;  /* 0x0000002cb6537824 */ /* 0x040fe200078e02ff */
[----:B------:R-:W-:Y:S01]  /*1370*/  PRMT R14, RZ, 0x7610, R14 ;  /* 0x00007610ff0e7816 */ /* 0x000fe2000000000e */
[C---:B------:R-:W-:Y:S01]  /*1380*/  IMAD R91, R182.reuse, 0x16, RZ ;  /* 0x00000016b65b7824 */ /* 0x040fe200078e02ff */
[-C--:B------:R-:W-:Y:S01]  /*1390*/  IADD3 R22, P6, PT, R61, R6.reuse, RZ ;  /* 0x000000063d167210 */ /* 0x080fe20007fde0ff */
[C---:B------:R-:W-:Y:S01]  /*13a0*/  IMAD R81, R182.reuse, 0x2e, RZ ;  /* 0x0000002eb6517824 */ /* 0x040fe200078e02ff */
[----:B-1----:R-:W-:Y:S01]  /*13b0*/  SHF.R.U32.HI R10, RZ, 0xe, R49 ;  /* 0x0000000eff0a7819 */ /* 0x002fe20000011631 */
[C---:B------:R-:W-:Y:S01]  /*13c0*/  IMAD R41, R182.reuse, 0x6, RZ ;  /* 0x00000006b6297824 */ /* 0x040fe200078e02ff */
[----:B------:R-:W-:Y:S01]  /*13d0*/  PRMT R11, RZ, 0x7610, R11 ;  /* 0x00007610ff0b7816 */ /* 0x000fe2000000000b */
[----:B------:R1:W5:Y:S01]  /*13e0*/  @!P4 LDG.E.U16 R14, desc[UR22][R18.64] ;  /* 0x00000016120ec981 */ /* 0x000362000c1e1500 */
[-C--:B------:R-:W-:Y:S01]  /*13f0*/  LEA.HI.X.SX32 R23, R21, R7.reuse, 0x1, P6 ;  /* 0x0000000715177211 */ /* 0x080fe200030f0eff */
[C---:B------:R-:W-:Y:S01]  /*1400*/  IMAD R42, R182.reuse, 0x3, RZ ;  /* 0x00000003b62a7824 */ /* 0x040fe200078e02ff */
[CC--:B------:R-:W-:Y:S01]  /*1410*/  LEA R20, P6, R182.reuse, R6.reuse, 0x4 ;  /* 0x00000006b6147211 */ /* 0x0c0fe200078c20ff */
[----:B------:R-:W-:Y:S01]  /*1420*/  IMAD R43, R182, 0xc, RZ ;  /* 0x0000000cb62b7824 */ /* 0x000fe200078e02ff */
[----:B------:R-:W-:Y:S01]  /*1430*/  LOP3.LUT P4, RZ, R10, 0x1, RZ, 0xc0, !PT ;  /* 0x000000010aff7812 */ /* 0x000fe2000788c0ff */
[----:B---3--:R-:W-:Y:S01]  /*1440*/  IMAD R17, R182, 0x11, RZ ;  /* 0x00000011b6117824 */ /* 0x008fe200078e02ff */
[----:B------:R-:W-:Y:S01]  /*1450*/  SHF.R.U32.HI R10, RZ, 0xd, R49 ;  /* 0x0000000dff0a7819 */ /* 0x000fe20000011631 */
[----:B------:R-:W3:Y:S01]  /*1460*/  @!P5 LDG.E.U16 R11, desc[UR22][R22.64] ;  /* 0x00000016160bd981 */ /* 0x000ee2000c1e1500 */
[----:B------:R-:W-:Y:S01]  /*1470*/  LEA.HI.X.SX32 R21, R38, R7, 0x1, P6 ;  /* 0x0000000726157211 */ /* 0x000fe200030f0eff */
[----:B------:R-:W-:Y:S01]  /*1480*/  IMAD R45, R182, 0x18, RZ ;  /* 0x00000018b62d7824 */ /* 0x000fe200078e02ff */
[----:B------:R-:W-:-:S02]  /*1490*/  IADD3 R24, P6, PT, R65, R6, RZ ;  /* 0x0000000641187210 */ /* 0x000fc40007fde0ff */
[----:B------:R-:W-:Y:S01]  /*14a0*/  PRMT R26, RZ, 0x7610, R26 ;  /* 0x00007610ff1a7816 */ /* 0x000fe2000000001a */
[----:B------:R-:W-:Y:S01]  /*14b0*/  IMAD R79, R182, 0x30, RZ ;  /* 0x00000030b64f7824 */ /* 0x000fe200078e02ff */
[----:B------:R-:W-:Y:S01]  /*14c0*/  LOP3.LUT P5, RZ, R10, 0x1, RZ, 0xc0, !PT ;  /* 0x000000010aff7812 */ /* 0x000fe200078ac0ff */
[----:B------:R-:W-:Y:S01]  /*14d0*/  IMAD R77, R182, 0x32, RZ ;  /* 0x00000032b64d7824 */ /* 0x000fe200078e02ff */
[----:B------:R-:W-:Y:S01]  /*14e0*/  PRMT R10, RZ, 0x7610, R10 ;  /* 0x00007610ff0a7816 */ /* 0x000fe2000000000a */
[----:B------:R-:W-:Y:S01]  /*14f0*/  VIADD R16, R4, 0xfffffff5 ;  /* 0xfffffff504107836 */ /* 0x000fe20000000000 */
[-C--:B------:R-:W-:Y:S01]  /*1500*/  LEA.HI.X.SX32 R25, R17, R7.reuse, 0x1, P6 ;  /* 0x0000000711197211 */ /* 0x080fe200030f0eff */
[C---:B------:R-:W-:Y:S01]  /*1510*/  IMAD R75, R182.reuse, 0x34, RZ ;  /* 0x00000034b64b7824 */ /* 0x040fe200078e02ff */
[-C--:B------:R-:W-:Y:S01]  /*1520*/  IADD3 R28, P6, PT, R67, R6.reuse, RZ ;  /* 0x00000006431c7210 */ /* 0x080fe20007fde0ff */
[C---:B------:R-:W-:Y:S01]  /*1530*/  IMAD R93, R182.reuse, 0x1a, RZ ;  /* 0x0000001ab65d7824 */ /* 0x040fe200078e02ff */
[----:B-1----:R-:W-:Y:S01]  /*1540*/  SHF.R.U32.HI R18, RZ, 0xc, R49 ;  /* 0x0000000cff127819 */ /* 0x002fe20000011631 */
[----:B------:R-:W2:Y:S01]  /*1550*/  @!P0 LDG.E.U16 R10, desc[UR22][R20.64] ;  /* 0x00000016140a8981 */ /* 0x000ea2000c1e1500 */
[----:B------:R-:W-:Y:S01]  /*1560*/  PRMT R17, RZ, 0x7610, R17 ;  /* 0x00007610ff117816 */ /* 0x000fe20000000011 */
[----:B------:R-:W-:Y:S01]  /*1570*/  IMAD R73, R182, 0x36, RZ ;  /* 0x00000036b6497824 */ /* 0x000fe200078e02ff */
[----:B------:R-:W-:Y:S01]  /*1580*/  ISETP.GE.U32.AND P0, PT, R16, 0x7fffffb6, PT ;  /* 0x7fffffb61000780c */ /* 0x000fe20003f06070 */
[C---:B------:R-:W-:Y:S01]  /*1590*/  VIADD R48, R4.reuse, 0xffffffcd ;  /* 0xffffffcd04307836 */ /* 0x040fe20000000000 */
[-C--:B------:R-:W-:Y:S01]  /*15a0*/  LEA.HI.X.SX32 R29, R63, R7.reuse, 0x1, P6 ;  /* 0x000000073f1d7211 */ /* 0x080fe200030f0eff */
[C---:B------:R-:W-:Y:S01]  /*15b0*/  VIADD R56, R4.reuse, 0xffffffcc ;  /* 0xffffffcc04387836 */ /* 0x040fe20000000000 */
[----:B------:R-:W-:Y:S01]  /*15c0*/  PRMT R16, RZ, 0x7610, R16 ;  /* 0x00007610ff107816 */ /* 0x000fe20000000010 */
[----:B------:R-:W-:Y:S01]  /*15d0*/  VIADD R60, R4, 0xffffffc6 ;  /* 0xffffffc6043c7836 */ /* 0x000fe20000000000 */
[----:B------:R-:W-:Y:S01]  /*15e0*/  LOP3.LUT P6, RZ, R18, 0x1, RZ, 0xc0, !PT ;  /* 0x0000000112ff7812 */ /* 0x000fe200078cc0ff */
[----:B------:R-:W-:Y:S01]  /*15f0*/  VIADD R18, R4, 0xfffffffc ;  /* 0xfffffffc04127836 */ /* 0x000fe20000000000 */
[----:B------:R1:W2:Y:S01]  /*1600*/  @P5 LDG.E.U16 R17, desc[UR22][R28.64] ;  /* 0x000000161c115981 */ /* 0x0002a2000c1e1500 */
[----:B------:R-:W-:Y:S01]  /*1610*/  IMAD R19, R182, 0x13, RZ ;  /* 0x00000013b6137824 */ /* 0x000fe200078e02ff */
[-C--:B------:R-:W-:Y:S01]  /*1620*/  IADD3 R30, P5, PT, R69, R6.reuse, RZ ;  /* 0x00000006451e7210 */ /* 0x080fe20007fbe0ff */
[----:B------:R-:W-:Y:S01]  /*1630*/  VIADD R58, R4, 0xffffffc7 ;  /* 0xffffffc7043a7836 */ /* 0x000fe20000000000 */
[----:B------:R0:W2:Y:S01]  /*1640*/  @P4 LDG.E.U16 R16, desc[UR22][R24.64] ;  /* 0x0000001618104981 */ /* 0x0000a2000c1e1500 */
[----:B------:R-:W-:Y:S01]  /*1650*/  ISETP.GE.U32.AND P4, PT, R18, 0x7fffffbd, PT ;  /* 0x7fffffbd1200780c */ /* 0x000fe20003f86070 */
[C---:B------:R-:W-:Y:S01]  /*1660*/  VIADD R62, R4.reuse, 0xffffffc2 ;  /* 0xffffffc2043e7836 */ /* 0x040fe20000000000 */
[----:B------:R-:W-:Y:S01]  /*1670*/  PRMT R18, RZ, 0x7610, R18 ;  /* 0x00007610ff127816 */ /* 0x000fe20000000012 */
[----:B------:R-:W-:Y:S01]  /*1680*/  VIADD R64, R4, 0xffffffde ;  /* 0xffffffde04407836 */ /* 0x000fe20000000000 */
[-C--:B------:R-:W-:Y:S01]  /*1690*/  LEA.HI.X.SX32 R31, R19, R7.reuse, 0x1, P5 ;  /* 0x00000007131f7211 */ /* 0x080fe200028f0eff */
[----:B-1----:R-:W-:Y:S01]  /*16a0*/  IMAD R29, R182, 0x14, RZ ;  /* 0x00000014b61d7824 */ /* 0x002fe200078e02ff */
[-C--:B------:R-:W-:Y:S01]  /*16b0*/  IADD3 R22, P5, PT, R39, R6.reuse, RZ ;  /* 0x0000000627167210 */ /* 0x080fe20007fbe0ff */
[C---:B------:R-:W-:Y:S01]  /*16c0*/  VIADD R82, R4.reuse, 0xffffffd3 ;  /* 0xffffffd304527836 */ /* 0x040fe20000000000 */
[----:B------:R-:W-:Y:S01]  /*16d0*/  PRMT R21, RZ, 0x7610, R21 ;  /* 0x00007610ff157816 */ /* 0x000fe20000000015 */
[----:B------:R-:W2:Y:S01]  /*16e0*/  @P6 LDG.E.U16 R18, desc[UR22][R30.64] ;  /* 0x000000161e126981 */ /* 0x000ea2000c1e1500 */
[----:B------:R-:W-:Y:S01]  /*16f0*/  SHF.R.U32.HI R19, RZ, 0xb, R49 ;  /* 0x0000000bff137819 */ /* 0x000fe20000011631 */
[----:B------:R-:W-:Y:S01]  /*1700*/  VIADD R20, R4, 0xfffffff9 ;  /* 0xfffffff904147836 */ /* 0x000fe20000000000 */
[----:B------:R-:W-:Y:S01]  /*1710*/  LEA.HI.X.SX32 R23, R40, R7, 0x1, P5 ;  /* 0x0000000728177211 */ /* 0x000fe200028f0eff */
[C---:B------:R-:W-:Y:S01]  /*1720*/  IMAD R123, R182.reuse, 0x3c, RZ ;  /* 0x0000003cb67b7824 */ /* 0x040fe200078e02ff */
[----:B0-----:R-:W-:Y:S01]  /*1730*/  IADD3 R24, P6, PT, R29, R6, RZ ;  /* 0x000000061d187210 */ /* 0x001fe20007fde0ff */
[----:B------:R-:W-:Y:S01]  /*1740*/  IMAD R125, R182, 0x3e, RZ ;  /* 0x0000003eb67d7824 */ /* 0x000fe200078e02ff */
[----:B------:R-:W-:Y:S01]  /*1750*/  LOP3.LUT P5, RZ, R19, 0x1, RZ, 0xc0, !PT ;  /* 0x0000000113ff7812 */ /* 0x000fe200078ac0ff */
[----:B------:R0:W5:Y:S01]  /*1760*/  @!P3 LDG.E.U16 R21, desc[UR22][R22.64] ;  /* 0x000000161615b981 */ /* 0x000162000c1e1500 */
[----:B------:R-:W-:-:S02]  /*1770*/  PRMT R19, RZ, 0x7610, R19 ;  /* 0x00007610ff137816 */ /* 0x000fc40000000013 */
[----:B------:R-:W-:Y:S01]  /*1780*/  PRMT R84, RZ, 0x7610, R84 ;  /* 0x00007610ff547816 */ /* 0x000fe20000000054 */
[C---:B------:R-:W-:Y:S01]  /*1790*/  IMAD R113, R182.reuse, 0x64, RZ ;  /* 0x00000064b6717824 */ /* 0x040fe200078e02ff */
[-C--:B------:R-:W-:Y:S01]  /*17a0*/  LEA.HI.X.SX32 R25, R39, R7.reuse, 0x1, P6 ;  /* 0x0000000727197211 */ /* 0x080fe200030f0eff */
[----:B------:R-:W-:Y:S01]  /*17b0*/  IMAD R115, R182, 0x68, RZ ;  /* 0x00000068b6737824 */ /* 0x000fe200078e02ff */
[----:B------:R-:W-:Y:S01]  /*17c0*/  ISETP.GE.U32.AND P3, PT, R20, 0x7fffffba, PT ;  /* 0x7fffffba1400780c */ /* 0x000fe20003f66070 */
[C---:B------:R-:W-:Y:S01]  /*17d0*/  IMAD R119, R182.reuse, 0x6c, RZ ;  /* 0x0000006cb6777824 */ /* 0x040fe200078e02ff */
[--C-:B------:R-:W-:Y:S01]  /*17e0*/  SHF.R.U32.HI R20, RZ, 0xf, R49.reuse ;  /* 0x0000000fff147819 */ /* 0x100fe20000011631 */
[----:B------:R1:W2:Y:S01]  /*17f0*/  @!P0 LDG.E.U16 R19, desc[UR22][R24.64] ;  /* 0x0000001618138981 */ /* 0x0002a2000c1e1500 */
[-C--:B------:R-:W-:Y:S01]  /*1800*/  IADD3 R32, P6, PT, R71, R6.reuse, RZ ;  /* 0x0000000647207210 */ /* 0x080fe20007fde0ff */
[----:B------:R-:W-:Y:S01]  /*1810*/  IMAD R127, R182, 0x6e, RZ ;  /* 0x0000006eb67f7824 */ /* 0x000fe200078e02ff */
[----:B------:R-:W-:Y:S01]  /*1820*/  LOP3.LUT P0, RZ, R20, 0x1, RZ, 0xc0, !PT ;  /* 0x0000000114ff7812 */ /* 0x000fe2000780c0ff */
[C---:B------:R-:W-:Y:S01]  /*1830*/  IMAD R129, R182.reuse, 0x70, RZ ;  /* 0x00000070b6817824 */ /* 0x040fe200078e02ff */
[----:B------:R-:W-:Y:S01]  /*1840*/  PRMT R20, RZ, 0x7610, R20 ;  /* 0x00007610ff147816 */ /* 0x000fe20000000014 */
[C---:B0-----:R-:W-:Y:S01]  /*1850*/  IMAD.SHL.U32 R23, R182.reuse, 0x10, RZ ;  /* 0x00000010b6177824 */ /* 0x041fe200078e00ff */
[-C--:B------:R-:W-:Y:S01]  /*1860*/  LEA.HI.X.SX32 R33, R29, R7.reuse, 0x1, P6 ;  /* 0x000000071d217211 */ /* 0x080fe200030f0eff */
[C---:B------:R-:W-:Y:S01]  /*1870*/  IMAD R131, R182.reuse, 0x72, RZ ;  /* 0x00000072b6837824 */ /* 0x040fe200078e02ff */
[----:B------:R-:W-:Y:S01]  /*1880*/  SHF.R.U32.HI R22, RZ, 0xa, R49 ;  /* 0x0000000aff167819 */ /* 0x000fe20000011631 */
[C---:B------:R-:W-:Y:S01]  /*1890*/  IMAD R133, R182.reuse, 0x74, RZ ;  /* 0x00000074b6857824 */ /* 0x040fe200078e02ff */
[-C--:B------:R-:W-:Y:S01]  /*18a0*/  LEA R28, P6, R182, R6.reuse, 0x5 ;  /* 0x00000006b61c7211 */ /* 0x080fe200078c28ff */
[----:B------:R0:W2:Y:S01]  /*18b0*/  @P5 LDG.E.U16 R20, desc[UR22][R32.64] ;  /* 0x0000001620145981 */ /* 0x0000a2000c1e1500 */
[----:B------:R-:W-:Y:S01]  /*18c0*/  LOP3.LUT P5, RZ, R22, 0x1, RZ, 0xc0, !PT ;  /* 0x0000000116ff7812 */ /* 0x000fe200078ac0ff */
[C---:B-1----:R-:W-:Y:S01]  /*18d0*/  IMAD R25, R182.reuse, 0x15, RZ ;  /* 0x00000015b6197824 */ /* 0x042fe200078e02ff */
[----:B------:R-:W-:Y:S01]  /*18e0*/  LEA.HI.X.SX32 R29, R23, R7, 0x1, P6 ;  /* 0x00000007171d7211 */ /* 0x000fe200030f0eff */
[C---:B------:R-:W-:Y:S01]  /*18f0*/  IMAD R135, R182.reuse, 0x76, RZ ;  /* 0x00000076b6877824 */ /* 0x040fe200078e02ff */
[----:B------:R-:W-:Y:S01]  /*1900*/  PRMT R23, RZ, 0x7610, R23 ;  /* 0x00007610ff177816 */ /* 0x000fe20000000017 */
[C---:B------:R-:W-:Y:S01]  /*1910*/  IMAD R137, R182.reuse, 0x78, RZ ;  /* 0x00000078b6897824 */ /* 0x040fe200078e02ff */
[----:B------:R-:W-:Y:S01]  /*1920*/  IADD3 R30, P6, PT, R85, R6, RZ ;  /* 0x00000006551e7210 */ /* 0x000fe20007fde0ff */
[----:B------:R-:W-:Y:S01]  /*1930*/  IMAD R121, R182, 0x3b, RZ ;  /* 0x0000003bb6797824 */ /* 0x000fe200078e02ff */
[----:B------:R-:W-:-:S02]  /*1940*/  SHF.R.U32.HI R22, RZ, 0x9, R49 ;  /* 0x00000009ff167819 */ /* 0x000fc40000011631 */
[----:B------:R-:W-:Y:S01]  /*1950*/  LOP3.LUT R116, R13, 0x28, RZ, 0xfc, !PT ;  /* 0x000000280d747812 */ /* 0x000fe200078efcff */
[----:B------:R1:W2:Y:S01]  /*1960*/  @P0 LDG.E.U16 R23, desc[UR22][R28.64] ;  /* 0x000000161c170981 */ /* 0x0002a2000c1e1500 */
[-C--:B------:R-:W-:Y:S01]  /*1970*/  LEA.HI.X.SX32 R31, R25, R7.reuse, 0x1, P6 ;  /* 0x00000007191f7211 */ /* 0x080fe200030f0eff */
[----:B------:R-:W-:Y:S01]  /*1980*/  UIADD3 UR11, UPT, UPT, UR8, 0x80, URZ ;  /* 0x00000080080b7890 */ /* 0x000fe2000fffe0ff */
[----:B------:R-:W-:Y:S01]  /*1990*/  PRMT R25, RZ, 0x7610, R25 ;  /* 0x00007610ff197816 */ /* 0x000fe20000000019 */
[----:B------:R-:W2:Y:S01]  /*19a0*/  LDCU UR4, c[0x0][0x3b0] ;  /* 0x00007600ff0477ac */ /* 0x000ea20008000800 */
[----:B------:R-:W-:Y:S02]  /*19b0*/  LOP3.LUT P0, RZ, R22, 0x1, RZ, 0xc0, !PT ;  /* 0x0000000116ff7812 */ /* 0x000fe4000780c0ff */
[----:B------:R-:W-:Y:S02]  /*19c0*/  SHF.R.U32.HI R22, RZ, 0x8, R49 ;  /* 0x00000008ff167819 */ /* 0x000fe40000011631 */
[----:B0-----:R-:W-:Y:S01]  /*19d0*/  IADD3 R32, P6, PT, R83, R6, RZ ;  /* 0x0000000653207210 */ /* 0x001fe20007fde0ff */
[----:B------:R0:W2:Y:S01]  /*19e0*/  @P5 LDG.E.U16 R25, desc[UR22][R30.64] ;  /* 0x000000161e195981 */ /* 0x0000a2000c1e1500 */
[----:B------:R-:W-:Y:S01]  /*19f0*/  LOP3.LUT P5, RZ, R22, 0x1, RZ, 0xc0, !PT ;  /* 0x0000000116ff7812 */ /* 0x000fe200078ac0ff */
[----:B-1----:R-:W-:Y:S01]  /*1a00*/  IMAD R29, R182, 0x17, RZ ;  /* 0x00000017b61d7824 */ /* 0x002fe200078e02ff */
[----:B------:R-:W-:-:S02]  /*1a10*/  LEA.HI.X.SX32 R33, R91, R7, 0x1, P6 ;  /* 0x000000075b217211 */ /* 0x000fc400030f0eff */
[----:B------:R-:W-:Y:S01]  /*1a20*/  PRMT R24, RZ, 0x7610, R24 ;  /* 0x00007610ff187816 */ /* 0x000fe20000000018 */
[----:B------:R-:W-:Y:S01]  /*1a30*/  VIADD R22, R4, 0xfffffff3 ;  /* 0xfffffff304167836 */ /* 0x000fe20000000000 */
[----:B------:R-:W-:-:S04]  /*1a40*/  IADD3 R34, P6, PT, R81, R6, RZ ;  /* 0x0000000651227210 */ /* 0x000fc80007fde0ff */
[-C--:B------:R-:W-:Y:S01]  /*1a50*/  LEA.HI.X.SX32 R35, R29, R7.reuse, 0x1, P6 ;  /* 0x000000071d237211 */ /* 0x080fe200030f0eff */
[----:B------:R1:W2:Y:S01]  /*1a60*/  @P0 LDG.E.U16 R24, desc[UR22][R32.64] ;  /* 0x0000001620180981 */ /* 0x0002a2000c1e1500 */
[----:B------:R-:W-:Y:S02]  /*1a70*/  PRMT R29, RZ, 0x7610, R29 ;  /* 0x00007610ff1d7816 */ /* 0x000fe4000000001d */
[----:B0-----:R-:W-:Y:S02]  /*1a80*/  IADD3 R30, P6, PT, R41, R6, RZ ;  /* 0x00000006291e7210 */ /* 0x001fe40007fde0ff */
[----:B------:R-:W-:Y:S01]  /*1a90*/  ISETP.GE.U32.AND P0, PT, R22, 0x7fffffb4, PT ;  /* 0x7fffffb41600780c */ /* 0x000fe20003f06070 */
[----:B------:R-:W-:Y:S01]  /*1aa0*/  VIADD R22, R4, 0xfffffff8 ;  /* 0xfffffff804167836 */ /* 0x000fe20000000000 */
[----:B------:R-:W-:Y:S01]  /*1ab0*/  LEA.HI.X.SX32 R31, R42, R7, 0x1, P6 ;  /* 0x000000072a1f7211 */ /* 0x000fe200030f0eff */
[----:B------:R0:W2:Y:S01]  /*1ac0*/  @P5 LDG.E.U16 R29, desc[UR22][R34.64] ;  /* 0x00000016221d5981 */ /* 0x0000a2000c1e1500 */
[----:B------:R-:W-:-:S02]  /*1ad0*/  PRMT R28, RZ, 0x7610, R28 ;  /* 0x00007610ff1c7816 */ /* 0x000fc4000000001c */
[-C--:B-1----:R-:W-:Y:S02]  /*1ae0*/  IADD3 R32, P6, PT, R43, R6.reuse, RZ ;  /* 0x000000062b207210 */ /* 0x082fe40007fde0ff */
[----:B------:R-:W-:Y:S02]  /*1af0*/  ISETP.GE.U32.AND P5, PT, R22, 0x7fffffb9, PT ;  /* 0x7fffffb91600780c */ /* 0x000fe40003fa6070 */
[--C-:B------:R-:W-:Y:S01]  /*1b00*/  SHF.R.U32.HI R22, RZ, 0x7, R49.reuse ;  /* 0x00000007ff167819 */ /* 0x100fe20000011631 */
[----:B------:R1:W4:Y:S01]  /*1b10*/  @!P4 LDG.E.U16 R28, desc[UR22][R30.64] ;  /* 0x000000161e1cc981 */ /* 0x000322000c1e1500 */
[----:B------:R-:W-:Y:S02]  /*1b20*/  LEA.HI.X.SX32 R33, R41, R7, 0x1, P6 ;  /* 0x0000000729217211 */ /* 0x000fe400030f0eff */
[----:B0-----:R-:W-:Y:S02]  /*1b30*/  IADD3 R34, P6, PT, R45, R6, RZ ;  /* 0x000000062d227210 */ /* 0x001fe40007fde0ff */
[----:B------:R-:W-:Y:S01]  /*1b40*/  LOP3.LUT P4, RZ, R22, 0x1, RZ, 0xc0, !PT ;  /* 0x0000000116ff7812 */ /* 0x000fe2000788c0ff */
[----:B------:R0:W2:Y:S01]  /*1b50*/  @!P3 LDG.E.U16 R26, desc[UR22][R32.64] ;  /* 0x00000016201ab981 */ /* 0x0000a2000c1e1500 */
[----:B------:R-:W-:-:S02]  /*1b60*/  SHF.R.U32.HI R44, RZ, 0x6, R49 ;  /* 0x00000006ff2c7819 */ /* 0x000fc40000011631 */
[----:B------:R-:W-:Y:S02]  /*1b70*/  PRMT R22, RZ, 0x7610, R22 ;  /* 0x00007610ff167816 */ /* 0x000fe40000000016 */
[-C--:B------:R-:W-:Y:S02]  /*1b80*/  LEA.HI.X.SX32 R35, R43, R7.reuse, 0x1, P6 ;  /* 0x000000072b237211 */ /* 0x080fe400030f0eff */
[----:B------:R-:W-:Y:S02]  /*1b90*/  LOP3.LUT P3, RZ, R44, 0x1, RZ, 0xc0, !PT ;  /* 0x000000012cff7812 */ /* 0x000fe4000786c0ff */
[----:B-1----:R-:W-:Y:S01]  /*1ba0*/  SHF.R.U32.HI R31, RZ, 0x5, R49 ;  /* 0x00000005ff1f7819 */ /* 0x002fe20000011631 */
[----:B------:R1:W2:Y:S01]  /*1bb0*/  @!P0 LDG.E.U16 R22, desc[UR22][R34.64] ;  /* 0x0000001622168981 */ /* 0x0002a2000c1e1500 */
[----:B------:R-:W-:Y:S02]  /*1bc0*/  IADD3 R44, P6, PT, R79, R6, RZ ;  /* 0x000000064f2c7210 */ /* 0x000fe40007fde0ff */
[----:B------:R-:W-:Y:S01]  /*1bd0*/  LOP3.LUT P0, RZ, R31, 0x1, RZ, 0xc0, !PT ;  /* 0x000000011fff7812 */ /* 0x000fe2000780c0ff */
[----:B------:R-:W-:Y:S01]  /*1be0*/  IMAD R31, R182, 0x19, RZ ;  /* 0x00000019b61f7824 */ /* 0x000fe200078e02ff */
[----:B------:R-:W-:-:S02]  /*1bf0*/  LEA.HI.X.SX32 R45, R45, R7, 0x1, P6 ;  /* 0x000000072d2d7211 */ /* 0x000fc400030f0eff */
[-C--:B------:R-:W-:Y:S02]  /*1c00*/  IADD3 R46, P6, PT, R77, R6.reuse, RZ ;  /* 0x000000064d2e7210 */ /* 0x080fe40007fde0ff */
[----:B------:R-:W-:Y:S02]  /*1c10*/  PRMT R30, RZ, 0x7610, R30 ;  /* 0x00007610ff1e7816 */ /* 0x000fe4000000001e */
[----:B------:R-:W-:Y:S02]  /*1c20*/  LEA.HI.X.SX32 R47, R31, R7, 0x1, P6 ;  /* 0x000000071f2f7211 */ /* 0x000fe400030f0eff */
[----:B------:R-:W-:Y:S01]  /*1c30*/  PRMT R31, RZ, 0x7610, R31 ;  /* 0x00007610ff1f7816 */ /* 0x000fe2000000001f */
[----:B0-----:R-:W-:Y:S01]  /*1c40*/  VIADD R33, R4, 0xfffffff1 ;  /* 0xfffffff104217836 */ /* 0x001fe20000000000 */
[----:B------:R-:W-:Y:S01]  /*1c50*/  SHF.R.U32.HI R32, RZ, 0x4, R49 ;  /* 0x00000004ff207819 */ /* 0x000fe20000011631 */
[----:B------:R0:W2:Y:S01]  /*1c60*/  @P4 LDG.E.U16 R30, desc[UR22][R44.64] ;  /* 0x000000162c1e4981 */ /* 0x0000a2000c1e1500 */
[----:B-1----:R-:W-:-:S02]  /*1c70*/  IADD3 R34, P6, PT, R75, R6, RZ ;  /* 0x000000064b227210 */ /* 0x002fc40007fde0ff */
[----:B------:R-:W-:Y:S01]  /*1c80*/  LOP3.LUT P4, RZ, R32, 0x1, RZ, 0xc0, !PT ;  /* 0x0000000120ff7812 */ /* 0x000fe2000788c0ff */
[----:B------:R1:W2:Y:S01]  /*1c90*/  @P3 LDG.E.U16 R31, desc[UR22][R46.64] ;  /* 0x000000162e1f3981 */ /* 0x0002a2000c1e1500 */
[----:B------:R-:W-:Y:S01]  /*1ca0*/  ISETP.GE.U32.AND P3, PT, R33, 0x7fffffb2, PT ;  /* 0x7fffffb22100780c */ /* 0x000fe20003f66070 */
[----:B------:R-:W-:Y:S01]  /*1cb0*/  IMAD R33, R182, 0x1b, RZ ;  /* 0x0000001bb6217824 */ /* 0x000fe200078e02ff */
[----:B------:R-:W-:Y:S02]  /*1cc0*/  LEA.HI.X.SX32 R35, R93, R7, 0x1, P6 ;  /* 0x000000075d237211 */ /* 0x000fe400030f0eff */
[----:B------:R-:W-:Y:S01]  /*1cd0*/  PRMT R32, RZ, 0x7610, R32 ;  /* 0x00007610ff207816 */ /* 0x000fe20000000020 */
[----:B0-----:R-:W-:Y:S01]  /*1ce0*/  VIADD R45, R4, 0xfffffff6 ;  /* 0xfffffff6042d7836 */ /* 0x001fe20000000000 */
[----:B------:R-:W-:Y:S01]  /*1cf0*/  IADD3 R54, P6, PT, R73, R6, RZ ;  /* 0x0000000649367210 */ /* 0x000fe20007fde0ff */
[----:B------:R-:W-:-:S03]  /*1d00*/  IMAD R44, R182, 0xe, RZ ;  /* 0x0000000eb62c7824 */ /* 0x000fc600078e02ff */
[-C--:B------:R-:W-:Y:S01]  /*1d10*/  LEA.HI.X.SX32 R55, R33, R7.reuse, 0x1, P6 ;  /* 0x0000000721377211 */ /* 0x080fe200030f0eff */
[----:B------:R0:W2:Y:S01]  /*1d20*/  @P0 LDG.E.U16 R32, desc[UR22][R34.64] ;  /* 0x0000001622200981 */ /* 0x0000a2000c1e1500 */
[----:B------:R-:W-:Y:S02]  /*1d30*/  PRMT R33, RZ, 0x7610, R33 ;  /* 0x00007610ff217816 */ /* 0x000fe40000000021 */
[----:B------:R-:W-:Y:S01]  /*1d40*/  ISETP.GE.U32.AND P0, PT, R45, 0x7fffffb7, PT ;  /* 0x7fffffb72d00780c */ /* 0x000fe20003f06070 */
[----:B------:R-:W-:Y:S01]  /*1d50*/  IMAD R45, R182, 0x7, RZ ;  /* 0x00000007b62d7824 */ /* 0x000fe200078e02ff */
[----:B-1----:R-:W-:Y:S02]  /*1d60*/  IADD3 R46, P6, PT, R44, R6, RZ ;  /* 0x000000062c2e7210 */ /* 0x002fe40007fde0ff */
[----:B------:R1:W2:Y:S01]  /*1d70*/  @P4 LDG.E.U16 R33, desc[UR22][R54.64] ;  /* 0x0000001636214981 */ /* 0x0002a2000c1e1500 */
[----:B------:R-:W-:Y:S02]  /*1d80*/  ISETP.GE.U32.AND P4, PT, R48, 0x7fffff8e, PT ;  /* 0x7fffff8e3000780c */ /* 0x000fe40003f86070 */
[----:B0-----:R-:W-:Y:S01]  /*1d90*/  PRMT R35, RZ, 0x7610, R35 ;  /* 0x00007610ff237816 */ /* 0x001fe20000000023 */
[C---:B------:R-:W-:Y:S01]  /*1da0*/  VIADD R48, R4.reuse, 0xffffffce ;  /* 0xffffffce04307836 */ /* 0x040fe20000000000 */
[----:B------:R-:W-:Y:S01]  /*1db0*/  LEA.HI.X.SX32 R47, R45, R7, 0x1, P6 ;  /* 0x000000072d2f7211 */ /* 0x000fe200030f0eff */
[----:B------:R-:W-:Y:S01]  /*1dc0*/  VIADD R34, R4, 0xffffffcf ;  /* 0xffffffcf04227836 */ /* 0x000fe20000000000 */
[----:B------:R-:W-:-:S03]  /*1dd0*/  ISETP.GE.U32.AND P6, PT, R56, 0x7fffff8d, PT ;  /* 0x7fffff8d3800780c */ /* 0x000fc60003fc6070 */
[----:B------:R0:W2:Y:S01]  /*1de0*/  @!P5 LDG.E.U16 R35, desc[UR22][R46.64] ;  /* 0x000000162e23d981 */ /* 0x0000a2000c1e1500 */
[----:B------:R-:W-:Y:S01]  /*1df0*/  ISETP.GE.U32.AND P5, PT, R48, 0x7fffff8f, PT ;  /* 0x7fffff8f3000780c */ /* 0x000fe20003fa6070 */
[----:B------:R-:W-:Y:S01]  /*1e00*/  VIADD R48, R4, 0xffffffc8 ;  /* 0xffffffc804307836 */ /* 0x000fe20000000000 */
[----:B-1----:R-:W-:Y:S02]  /*1e10*/  SEL R55, RZ, 0x1, P6 ;  /* 0x00000001ff377807 */ /* 0x002fe40003000000 */
[----:B------:R-:W-:Y:S02]  /*1e20*/  SEL R56, RZ, 0x1fffe, P4 ;  /* 0x0001fffeff387807 */ /* 0x000fe40002000000 */
[----:B------:R-:W-:Y:S01]  /*1e30*/  ISETP.GE.U32.AND P6, PT, R34, 0x7fffff90, PT ;  /* 0x7fffff902200780c */ /* 0x000fe20003fc6070 */
[----:B------:R-:W-:Y:S01]  /*1e40*/  VIADD R34, R4, 0xffffffc9 ;  /* 0xffffffc904227836 */ /* 0x000fe20000000000 */
[----:B------:R-:W-:Y:S01]  /*1e50*/  ISETP.GE.U32.AND P4, PT, R48, 0x7fffff89, PT ;  /* 0x7fffff893000780c */ /* 0x000fe20003f86070 */
[----:B------:R-:W-:-:S02]  /*1e60*/  VIADD R48, R4, 0xffffffca ;  /* 0xffffffca04307836 */ /* 0x000fc40000000000 */
[----:B0-----:R-:W-:Y:S01]  /*1e70*/  VIADD R46, R4, 0xffffffcb ;  /* 0xffffffcb042e7836 */ /* 0x001fe20000000000 */
[----:B------:R-:W-:Y:S02]  /*1e80*/  SEL R54, RZ, 0x4, P5 ;  /* 0x00000004ff367807 */ /* 0x000fe40002800000 */
[----:B------:R-:W-:Y:S02]  /*1e90*/  SEL R47, RZ, 0x7fff8, P6 ;  /* 0x0007fff8ff2f7807 */ /* 0x000fe40003000000 */
[----:B------:R-:W-:Y:S01]  /*1ea0*/  ISETP.GE.U32.AND P5, PT, R34, 0x7fffff8a, PT ;  /* 0x7fffff8a2200780c */ /* 0x000fe20003fa6070 */
[----:B------:R-:W-:Y:S01]  /*1eb0*/  VIADD R34, R4, 0xffffffc4 ;  /* 0xffffffc404227836 */ /* 0x000fe20000000000 */
[----:B------:R-:W-:Y:S02]  /*1ec0*/  ISETP.GE.U32.AND P6, PT, R48, 0x7fffff8b, PT ;  /* 0x7fffff8b3000780c */ /* 0x000fe40003fc6070 */
[----:B------:R-:W-:Y:S02]  /*1ed0*/  SEL R48, RZ, 0x1, P4 ;  /* 0x00000001ff307807 */ /* 0x000fe40002000000 */
[----:B------:R-:W-:Y:S01]  /*1ee0*/  ISETP.GE.U32.AND P4, PT, R46, 0x7fffff8c, PT ;  /* 0x7fffff8c2e00780c */ /* 0x000fe20003f86070 */
[----:B------:R-:W-:Y:S01]  /*1ef0*/  VIADD R46, R4, 0xffffffc5 ;  /* 0xffffffc5042e7836 */ /* 0x000fe20000000000 */
[----:B------:R-:W-:-:S02]  /*1f00*/  SEL R59, RZ, 0x1fffe, P5 ;  /* 0x0001fffeff3b7807 */ /* 0x000fc40002800000 */
[----:B------:R-:W-:Y:S02]  /*1f10*/  ISETP.GE.U32.AND P5, PT, R34, 0x7fffff85, PT ;  /* 0x7fffff852200780c */ /* 0x000fe40003fa6070 */
[----:B------:R-:W-:Y:S02]  /*1f20*/  SEL R34, RZ, 0x4, P6 ;  /* 0x00000004ff227807 */ /* 0x000fe40003000000 */
[----:B------:R-:W-:Y:S01]  /*1f30*/  ISETP.GE.U32.AND P6, PT, R46, 0x7fffff86, PT ;  /* 0x7fffff862e00780c */ /* 0x000fe20003fc6070 */
[----:B------:R-:W-:Y:S01]  /*1f40*/  VIADD R46, R4, 0xffffffc1 ;  /* 0xffffffc1042e7836 */ /* 0x000fe20000000000 */
[----:B------:R-:W-:Y:S02]  /*1f50*/  SEL R57, RZ, 0x7fff8, P4 ;  /* 0x0007fff8ff397807 */ /* 0x000fe40002000000 */
[----:B------:R-:W-:Y:S02]  /*1f60*/  ISETP.GE.U32.AND P4, PT, R60, 0x7fffff87, PT ;  /* 0x7fffff873c00780c */ /* 0x000fe40003f86070 */
[----:B------:R-:W-:-:S02]  /*1f70*/  SEL R89, RZ, 0x1fffe, P6 ;  /* 0x0001fffeff597807 */ /* 0x000fc40003000000 */
        /* <DEDUP_REMOVED lines=8> */
[----:B------:R-:W-:Y:S01]  /*2000*/  ISETP.GE.U32.AND P5, PT, R46, 0x7fffff84, PT ;  /* 0x7fffff842e00780c */ /* 0x000fe20003fa6070 */
[----:B------:R-:W-:Y:S01]  /*2010*/  VIADD R46, R4, 0xffffffdd ;  /* 0xffffffdd042e7836 */ /* 0x000fe20000000000 */
[----:B------:R-:W-:Y:S02]  /*2020*/  SEL R97, RZ, 0x1fffe, P6 ;  /* 0x0001fffeff617807 */ /* 0x000fe40003000000 */
        /* <DEDUP_REMOVED lines=45> */
[----:B------:R-:W-:Y:S01]  /*2300*/  IMAD.IADD R55, R55, 0x1, R56 ;  /* 0x0000000137377824 */ /* 0x000fe200078e0238 */
[----:B------:R-:W-:Y:S02]  /*2310*/  SEL R111, RZ, 0x1fffe, P4 ;  /* 0x0001fffeff6f7807 */ /* 0x000fe40002000000 */
[----:B------:R-:W-:Y:S02]  /*2320*/  ISETP.GE.U32.AND P4, PT, R64, 0x7fffffb5, PT ;  /* 0x7fffffb54000780c */ /* 0x000fe40003f86070 */
[----:B------:R-:W-:Y:S01]  /*2330*/  SEL R64, RZ, 0x1, P6 ;  /* 0x00000001ff407807 */ /* 0x000fe20003000000 */
[----:B------:R-:W-:Y:S01]  /*2340*/  IMAD.IADD R48, R48, 0x1, R59 ;  /* 0x0000000130307824 */ /* 0x000fe200078e023b */
[----:B------:R-:W-:-:S03]  /*2350*/  LOP3.LUT R55, R55, 0x3, RZ, 0xc0, !PT ;  /* 0x0000000337377812 */ /* 0x000fc600078ec0ff */
[----:B------:R-:W-:Y:S01]  /*2360*/  IMAD.IADD R64, R64, 0x1, R97 ;  /* 0x0000000140407824 */ /* 0x000fe200078e0261 */
[----:B------:R-:W-:Y:S01]  /*2370*/  SEL R78, RZ, 0x4, P5 ;  /* 0x00000004ff4e7807 */ /* 0x000fe20002800000 */
[----:B------:R-:W-:Y:S01]  /*2380*/  IMAD.IADD R80, R80, 0x1, R111 ;  /* 0x0000000150507824 */ /* 0x000fe200078e026f */
[----:B------:R-:W-:Y:S01]  /*2390*/  LOP3.LUT R48, R48, 0x3, RZ, 0xc0, !PT ;  /* 0x0000000330307812 */ /* 0x000fe200078ec0ff */
[----:B------:R-:W-:Y:S01]  /*23a0*/  IMAD.IADD R60, R60, 0x1, R89 ;  /* 0x000000013c3c7824 */ /* 0x000fe200078e0259 */
[----:B------:R-:W-:Y:S01]  /*23b0*/  IADD3 R54, PT, PT, R55, R47, R54 ;  /* 0x0000002f37367210 */ /* 0x000fe20007ffe036 */
[----:B------:R-:W-:Y:S01]  /*23c0*/  IMAD R47, R182, 0x1c, RZ ;  /* 0x0000001cb62f7824 */ /* 0x000fe200078e02ff */
[----:B------:R-:W-:Y:S02]  /*23d0*/  ISETP.GE.U32.AND P5, PT, R82, 0x7fffff94, PT ;  /* 0x7fffff945200780c */ /* 0x000fe40003fa6070 */
[----:B------:R-:W-:Y:S02]  /*23e0*/  LOP3.LUT R64, R64, 0x3, RZ, 0xc0, !PT ;  /* 0x0000000340407812 */ /* 0x000fe400078ec0ff */
[----:B------:R-:W-:-:S02]  /*23f0*/  IADD3 R48, PT, PT, R48, R57, R34 ;  /* 0x0000003930307210 */ /* 0x000fc40007ffe022 */
[----:B------:R-:W-:Y:S02]  /*2400*/  SEL R57, RZ, 0x7fff8, P5 ;  /* 0x0007fff8ff397807 */ /* 0x000fe40002800000 */
[----:B------:R-:W-:Y:S02]  /*2410*/  LOP3.LUT R80, R80, 0x3, RZ, 0xc0, !PT ;  /* 0x0000000350507812 */ /* 0x000fe400078ec0ff */
[----:B------:R-:W-:Y:S02]  /*2420*/  LOP3.LUT R60, R60, 0x3, RZ, 0xc0, !PT ;  /* 0x000000033c3c7812 */ /* 0x000fe400078ec0ff */
[----:B------:R-:W-:Y:S02]  /*2430*/  IADD3 R62, PT, PT, R64, R95, R62 ;  /* 0x0000005f403e7210 */ /* 0x000fe40007ffe03e */
[----:B------:R-:W-:Y:S01]  /*2440*/  IADD3 R56, P5, PT, R47, R6, RZ ;  /* 0x000000062f387210 */ /* 0x000fe20007fbe0ff */
[----:B------:R-:W-:Y:S01]  /*2450*/  IMAD.IADD R76, R76, 0x1, R109 ;  /* 0x000000014c4c7824 */ /* 0x000fe200078e026d */
[----:B------:R-:W-:Y:S01]  /*2460*/  SHF.R.U32.HI R34, RZ, 0x3, R49 ;  /* 0x00000003ff227819 */ /* 0x000fe20000011631 */
[----:B------:R-:W-:Y:S01]  /*2470*/  IMAD.IADD R72, R72, 0x1, R105 ;  /* 0x0000000148487824 */ /* 0x000fe200078e0269 */
[----:B------:R-:W-:Y:S01]  /*2480*/  IADD3 R78, PT, PT, R80, R57, R78 ;  /* 0x00000039504e7210 */ /* 0x000fe20007ffe04e */
[----:B------:R-:W-:Y:S01]  /*2490*/  IMAD.SHL.U32 R48, R48, 0x100, RZ ;  /* 0x0000010030307824 */ /* 0x000fe200078e00ff */
[----:B------:R-:W-:-:S02]  /*24a0*/  IADD3 R58, PT, PT, R60, R87, R58 ;  /* 0x000000573c3a7210 */ /* 0x000fc40007ffe03a */
[----:B------:R-:W-:Y:S02]  /*24b0*/  LOP3.LUT R55, R62, 0xf, RZ, 0xc0, !PT ;  /* 0x0000000f3e377812 */ /* 0x000fe400078ec0ff */
[----:B------:R-:W-:Y:S02]  /*24c0*/  LEA.HI.X.SX32 R57, R44, R7, 0x1, P5 ;  /* 0x000000072c397211 */ /* 0x000fe400028f0eff */
[----:B------:R-:W-:Y:S02]  /*24d0*/  LOP3.LUT P5, RZ, R34, 0x1, RZ, 0xc0, !PT ;  /* 0x0000000122ff7812 */ /* 0x000fe400078ac0ff */
[----:B------:R-:W-:Y:S01]  /*24e0*/  PRMT R34, RZ, 0x7610, R34 ;  /* 0x00007610ff227816 */ /* 0x000fe20000000022 */
[----:B------:R-:W-:Y:S01]  /*24f0*/  IMAD R87, R182, 0x38, RZ ;  /* 0x00000038b6577824 */ /* 0x000fe200078e02ff */
[----:B------:R-:W-:Y:S01]  /*2500*/  LOP3.LUT R76, R76, 0x3, RZ, 0xc0, !PT ;  /* 0x000000034c4c7812 */ /* 0x000fe200078ec0ff */
[----:B------:R-:W-:Y:S01]  /*2510*/  IMAD R60, R58, 0x10, R55 ;  /* 0x000000103a3c7824 */ /* 0x000fe200078e0237 */
[----:B------:R-:W-:-:S02]  /*2520*/  LOP3.LUT R72, R72, 0x3, RZ, 0xc0, !PT ;  /* 0x0000000348487812 */ /* 0x000fc400078ec0ff */
[----:B------:R-:W-:Y:S01]  /*2530*/  LOP3.LUT R55, R48, 0xf00, RZ, 0xe2, !PT ;  /* 0x00000f0030377812 */ /* 0x000fe200078ee2ff */
[----:B------:R0:W3:Y:S01]  /*2540*/  @!P3 LDG.E.U16 R34, desc[UR22][R56.64] ;  /* 0x000000163822b981 */ /* 0x0000e2000c1e1500 */
[----:B------:R-:W-:Y:S02]  /*2550*/  IADD3 R74, PT, PT, R76, R107, R74 ;  /* 0x0000006b4c4a7210 */ /* 0x000fe40007ffe04a */
[----:B------:R-:W-:Y:S01]  /*2560*/  LOP3.LUT R59, R78, 0xf, RZ, 0xc0, !PT ;  /* 0x0000000f4e3b7812 */ /* 0x000fe200078ec0ff */
[----:B------:R-:W-:Y:S01]  /*2570*/  IMAD.IADD R68, R68, 0x1, R101 ;  /* 0x0000000144447824 */ /* 0x000fe200078e0265 */
[----:B------:R-:W-:Y:S02]  /*2580*/  IADD3 R70, PT, PT, R72, R103, R70 ;  /* 0x0000006748467210 */ /* 0x000fe40007ffe046 */
[----:B------:R-:W-:Y:S01]  /*2590*/  IADD3 R58, P3, PT, R87, R6, RZ ;  /* 0x00000006573a7210 */ /* 0x000fe20007f7e0ff */
[----:B------:R-:W-:Y:S01]  /*25a0*/  IMAD R55, R54, 0x1000, R55 ;  /* 0x0000100036377824 */ /* 0x000fe200078e0237 */
[----:B------:R-:W-:Y:S01]  /*25b0*/  SHF.R.U32.HI R48, RZ, 0x2, R49 ;  /* 0x00000002ff307819 */ /* 0x000fe20000011631 */
[----:B------:R-:W-:Y:S01]  /*25c0*/  IMAD R74, R74, 0x10, R59 ;  /* 0x000000104a4a7824 */ /* 0x000fe200078e023b */
[----:B------:R-:W-:Y:S01]  /*25d0*/  PRMT R54, RZ, 0x7610, R54 ;  /* 0x00007610ff367816 */ /* 0x000fe20000000036 */
[----:B------:R-:W-:Y:S01]  /*25e0*/  IMAD.SHL.U32 R70, R70, 0x100, RZ ;  /* 0x0000010046467824 */ /* 0x000fe200078e00ff */
[----:B------:R-:W-:Y:S01]  /*25f0*/  LEA.HI.X.SX32 R59, R47, R7, 0x1, P3 ;  /* 0x000000072f3b7211 */ /* 0x000fe200018f0eff */
[----:B------:R-:W-:Y:S01]  /*2600*/  IMAD R95, R182, 0x3a, RZ ;  /* 0x0000003ab65f7824 */ /* 0x000fe200078e02ff */
[----:B------:R-:W-:-:S02]  /*2610*/  LOP3.LUT R68, R68, 0x3, RZ, 0xc0, !PT ;  /* 0x0000000344447812 */ /* 0x000fc400078ec0ff */
[----:B------:R-:W-:Y:S01]  /*2620*/  LOP3.LUT P3, RZ, R48, 0x1, RZ, 0xc0, !PT ;  /* 0x0000000130ff7812 */ /* 0x000fe2000786c0ff */
[----:B------:R1:W2:Y:S01]  /*2630*/  @P5 LDG.E.U16 R54, desc[UR22][R58.64] ;  /* 0x000000163a365981 */ /* 0x0002a2000c1e1500 */
[----:B------:R-:W-:Y:S01]  /*2640*/  LOP3.LUT R60, R60, 0xff, RZ, 0xc0, !PT ;  /* 0x000000ff3c3c7812 */ /* 0x000fe200078ec0ff */
[----:B------:R-:W-:Y:S01]  /*2650*/  IMAD R47, R182, 0x1d, RZ ;  /* 0x0000001db62f7824 */ /* 0x000fe200078e02ff */
[----:B------:R-:W-:Y:S02]  /*2660*/  IADD3 R66, PT, PT, R68, R99, R66 ;  /* 0x0000006344427210 */ /* 0x000fe40007ffe042 */
[----:B0-----:R-:W-:Y:S02]  /*2670*/  LOP3.LUT R57, R70, 0xf00, RZ, 0xe2, !PT ;  /* 0x00000f0046397812 */ /* 0x001fe400078ee2ff */
[----:B------:R-:W-:Y:S01]  /*2680*/  IADD3 R88, P5, PT, R95, R6, RZ ;  /* 0x000000065f587210 */ /* 0x000fe20007fbe0ff */
[----:B------:R-:W-:Y:S01]  /*2690*/  IMAD.IADD R106, R55, 0x1, R60 ;  /* 0x00000001376a7824 */ /* 0x000fe200078e023c */
[----:B------:R-:W-:Y:S01]  /*26a0*/  LOP3.LUT R74, R74, 0xff, RZ, 0xc0, !PT ;  /* 0x000000ff4a4a7812 */ /* 0x000fe200078ec0ff */
[----:B------:R-:W-:Y:S01]  /*26b0*/  IMAD R57, R66, 0x1000, R57 ;  /* 0x0000100042397824 */ /* 0x000fe200078e0239 */
[----:B------:R-:W-:-:S02]  /*26c0*/  PRMT R55, RZ, 0x7610, R55 ;  /* 0x00007610ff377816 */ /* 0x000fc40000000037 */
[-C--:B------:R-:W-:Y:S01]  /*26d0*/  LEA.HI.X.SX32 R89, R47, R7.reuse, 0x1, P5 ;  /* 0x000000072f597211 */ /* 0x080fe200028f0eff */
[----:B------:R-:W-:Y:S01]  /*26e0*/  IMAD R47, R182, 0x9, RZ ;  /* 0x00000009b62f7824 */ /* 0x000fe200078e02ff */
[----:B-1----:R-:W-:Y:S02]  /*26f0*/  IADD3 R58, P5, PT, R63, R6, RZ ;  /* 0x000000063f3a7210 */ /* 0x002fe40007fbe0ff */
[----:B------:R-:W-:Y:S01]  /*2700*/  LOP3.LUT R56, R13, 0x4, RZ, 0xfc, !PT ;  /* 0x000000040d387812 */ /* 0x000fe200078efcff */
[----:B------:R-:W-:Y:S01]  /*2710*/  IMAD.IADD R97, R57, 0x1, R74 ;  /* 0x0000000139617824 */ /* 0x000fe200078e024a */
[----:B------:R0:W2:Y:S01]  /*2720*/  @P3 LDG.E.U16 R55, desc[UR22][R88.64] ;  /* 0x0000001658373981 */ /* 0x0000a2000c1e1500 */
[----:B------:R-:W-:Y:S01]  /*2730*/  PRMT R57, RZ, 0x7610, R57 ;  /* 0x00007610ff397816 */ /* 0x000fe20000000039 */
[----:B------:R-:W-:Y:S01]  /*2740*/  VIADD R60, R4, 0xfffffff2 ;  /* 0xfffffff2043c7836 */ /* 0x000fe20000000000 */
[----:B------:R-:W-:Y:S02]  /*2750*/  LEA.HI.X.SX32 R59, R47, R7, 0x1, P5 ;  /* 0x000000072f3b7211 */ /* 0x000fe400028f0eff */
[----:B------:R-:W-:-:S02]  /*2760*/  ISETP.GE.AND P3, PT, R56, RZ, PT ;  /* 0x000000ff3800720c */ /* 0x000fc40003f66270 */
[----:B------:R-:W-:Y:S01]  /*2770*/  IABS R56, R56 ;  /* 0x0000003800387213 */ /* 0x000fe20000000000 */
[----:B------:R-:W-:Y:S01]  /*2780*/  IMAD R48, R182, 0xb, RZ ;  /* 0x0000000bb6307824 */ /* 0x000fe200078e02ff */
[-C--:B------:R-:W-:Y:S01]  /*2790*/  IADD3 R62, P5, PT, R91, R6.reuse, RZ ;  /* 0x000000065b3e7210 */ /* 0x080fe20007fbe0ff */
[----:B------:R1:W2:Y:S01]  /*27a0*/  @!P0 LDG.E.U16 R57, desc[UR22][R58.64] ;  /* 0x000000163a398981 */ /* 0x0002a2000c1e1500 */
[----:B------:R-:W-:Y:S01]  /*27b0*/  ISETP.GE.U32.AND P0, PT, R60, 0x7fffffb3, PT ;  /* 0x7fffffb33c00780c */ /* 0x000fe20003f06070 */
[--C-:B------:R-:W-:Y:S01]  /*27c0*/  IMAD.MOV.U32 R91, RZ, RZ, R56.reuse ;  /* 0x000000ffff5b7224 */ /* 0x100fe200078e0038 */
[----:B------:R-:W-:Y:S02]  /*27d0*/  PRMT R56, RZ, 0x7610, R56 ;  /* 0x00007610ff387816 */ /* 0x000fe40000000038 */
[----:B------:R-:W-:Y:S02]  /*27e0*/  LEA.HI.X.SX32 R63, R48, R7, 0x1, P5 ;  /* 0x00000007303f7211 */ /* 0x000fe400028f0eff */
[----:B------:R-:W-:Y:S01]  /*27f0*/  SHF.R.U32.HI R64, RZ, 0x1, R49 ;  /* 0x00000001ff407819 */ /* 0x000fe20000011631 */
[----:B------:R-:W-:Y:S01]  /*2800*/  IMAD R49, R182, 0xd, RZ ;  /* 0x0000000db6317824 */ /* 0x000fe200078e02ff */
[----:B0-----:R-:W-:Y:S01]  /*2810*/  IADD3 R88, P5, PT, R93, R6, RZ ;  /* 0x000000065d587210 */ /* 0x001fe20007fbe0ff */
[----:B------:R0:W2:Y:S01]  /*2820*/  @!P4 LDG.E.U16 R56, desc[UR22][R62.64] ;  /* 0x000000163e38c981 */ /* 0x0000a2000c1e1500 */
[----:B------:R-:W-:-:S02]  /*2830*/  PRMT R106, R106, 0x5410, R97 ;  /* 0x000054106a6a7816 */ /* 0x000fc40000000061 */
[----:B-1----:R-:W-:Y:S01]  /*2840*/  PRMT R59, RZ, 0x7610, R59 ;  /* 0x00007610ff3b7816 */ /* 0x002fe2000000003b */
[----:B------:R-:W-:Y:S01]  /*2850*/  IMAD.HI.U32 R60, R12, R91, RZ ;  /* 0x0000005b0c3c7227 */ /* 0x000fe200078e00ff */
[----:B------:R-:W-:Y:S02]  /*2860*/  LOP3.LUT P4, RZ, R64, 0x1, RZ, 0xc0, !PT ;  /* 0x0000000140ff7812 */ /* 0x000fe4000788c0ff */
[----:B------:R-:W-:Y:S02]  /*2870*/  LEA.HI.X.SX32 R89, R49, R7, 0x1, P5 ;  /* 0x0000000731597211 */ /* 0x000fe400028f0eff */
[----:B------:R-:W-:Y:S02]  /*2880*/  SHF.R.U64 R58, R106, 0x1f, RZ ;  /* 0x0000001f6a3a7819 */ /* 0x000fe400000012ff */
[----:B0-----:R-:W-:Y:S01]  /*2890*/  IADD3 R62, P5, PT, R123, R6, RZ ;  /* 0x000000067b3e7210 */ /* 0x001fe20007fbe0ff */
[----:B------:R-:W-:Y:S01]  /*28a0*/  IMAD.MOV R60, RZ, RZ, -R60 ;  /* 0x000000ffff3c7224 */ /* 0x000fe200078e0a3c */
[----:B------:R0:W2:Y:S01]  /*28b0*/  @!P0 LDG.E.U16 R59, desc[UR22][R88.64] ;  /* 0x00000016583b8981 */ /* 0x0000a2000c1e1500 */
[----:B------:R-:W-:-:S02]  /*28c0*/  LOP3.LUT P0, RZ, R58, 0x1, RZ, 0xc0, !PT ;  /* 0x000000013aff7812 */ /* 0x000fc4000780c0ff */
[-C--:B------:R-:W-:Y:S01]  /*28d0*/  LEA.HI.X.SX32 R63, R61, R7.reuse, 0x1, P5 ;  /* 0x000000073d3f7211 */ /* 0x080fe200028f0eff */
[----:B------:R-:W-:Y:S01]  /*28e0*/  IMAD R61, R182, 0x1f, RZ ;  /* 0x0000001fb63d7824 */ /* 0x000fe200078e02ff */
[----:B------:R-:W-:Y:S02]  /*28f0*/  PRMT R58, RZ, 0x7610, R58 ;  /* 0x00007610ff3a7816 */ /* 0x000fe4000000003a */
[----:B------:R-:W-:Y:S01]  /*2900*/  IADD3 R90, P5, PT, R125, R6, RZ ;  /* 0x000000067d5a7210 */ /* 0x000fe20007fbe0ff */
[----:B------:R-:W-:Y:S01]  /*2910*/  IMAD R93, R8, R60, R91 ;  /* 0x0000003c085d7224 */ /* 0x000fe200078e025b */
[----:B------:R-:W-:Y:S02]  /*2920*/  SHF.R.U64 R60, R106, 0x1e, RZ ;  /* 0x0000001e6a3c7819 */ /* 0x000fe400000012ff */
[----:B------:R-:W-:Y:S01]  /*2930*/  LEA.HI.X.SX32 R91, R61, R7, 0x1, P5 ;  /* 0x000000073d5b7211 */ /* 0x000fe200028f0eff */
[----:B------:R1:W2:Y:S01]  /*2940*/  @P4 LDG.E.U16 R58, desc[UR22][R62.64] ;  /* 0x000000163e3a4981 */ /* 0x0002a2000c1e1500 */
[----:B------:R-:W-:Y:S01]  /*2950*/  PRMT R61, RZ, 0x7610, R61 ;  /* 0x00007610ff3d7816 */ /* 0x000fe2000000003d */
[----:B0-----:R-:W-:Y:S01]  /*2960*/  IMAD.SHL.U32 R89, R182, 0x20, RZ ;  /* 0x00000020b6597824 */ /* 0x001fe200078e00ff */
[----:B------:R-:W-:Y:S01]  /*2970*/  LOP3.LUT P4, RZ, R60, 0x1, RZ, 0xc0, !PT ;  /* 0x000000013cff7812 */ /* 0x000fe2000788c0ff */
[----:B------:R-:W-:Y:S01]  /*2980*/  IMAD R97, R182, 0x42, RZ ;  /* 0x00000042b6617824 */ /* 0x000fe200078e02ff */
[----:B------:R-:W-:-:S02]  /*2990*/  SHF.R.U64 R60, R106, 0x1d, RZ ;  /* 0x0000001d6a3c7819 */ /* 0x000fc400000012ff */
[-C--:B------:R-:W-:Y:S01]  /*29a0*/  LEA R88, P5, R182, R6.reuse, 0x6 ;  /* 0x00000006b6587211 */ /* 0x080fe200078a30ff */
[----:B------:R0:W2:Y:S01]  /*29b0*/  @!P2 LDG.E.U16 R61, desc[UR22][R90.64] ;  /* 0x000000165a3da981 */ /* 0x0000a2000c1e1500 */
[----:B------:R-:W-:Y:S01]  /*29c0*/  LOP3.LUT P2, RZ, R60, 0x1, RZ, 0xc0, !PT ;  /* 0x000000013cff7812 */ /* 0x000fe2000784c0ff */
[C---:B-1----:R-:W-:Y:S01]  /*29d0*/  IMAD R63, R182.reuse, 0x21, RZ ;  /* 0x00000021b63f7824 */ /* 0x042fe200078e02ff */
[-C--:B------:R-:W-:Y:S02]  /*29e0*/  LEA.HI.X.SX32 R89, R89, R7.reuse, 0x1, P5 ;  /* 0x0000000759597211 */ /* 0x080fe400028f0eff */
[----:B------:R-:W-:Y:S02]  /*29f0*/  PRMT R60, RZ, 0x7610, R60 ;  /* 0x00007610ff3c7816 */ /* 0x000fe4000000003c */
[----:B------:R-:W-:Y:S01]  /*2a00*/  IADD3 R96, P5, PT, R97, R6, RZ ;  /* 0x0000000661607210 */ /* 0x000fe20007fbe0ff */
[----:B0-----:R-:W-:Y:S01]  /*2a10*/  IMAD R91, R182, 0x44, RZ ;  /* 0x00000044b65b7824 */ /* 0x001fe200078e02ff */
[----:B------:R-:W-:Y:S01]  /*2a20*/  SHF.R.U64 R62, R106, 0x1c, RZ ;  /* 0x0000001c6a3e7819 */ /* 0x000fe200000012ff */
[----:B------:R-:W-:Y:S01]  /*2a30*/  IMAD R99, R182, 0x46, RZ ;  /* 0x00000046b6637824 */ /* 0x000fe200078e02ff */
[----:B------:R-:W-:Y:S01]  /*2a40*/  LEA.HI.X.SX32 R97, R63, R7, 0x1, P5 ;  /* 0x000000073f617211 */ /* 0x000fe200028f0eff */
[----:B------:R0:W2:Y:S01]  /*2a50*/  @P0 LDG.E.U16 R60, desc[UR22][R88.64] ;  /* 0x00000016583c0981 */ /* 0x0000a2000c1e1500 */
[----:B------:R-:W-:-:S02]  /*2a60*/  PRMT R63, RZ, 0x7610, R63 ;  /* 0x00007610ff3f7816 */ /* 0x000fc4000000003f */
[-C--:B------:R-:W-:Y:S02]  /*2a70*/  IADD3 R90, P5, PT, R91, R6.reuse, RZ ;  /* 0x000000065b5a7210 */ /* 0x080fe40007fbe0ff */
[----:B------:R-:W-:Y:S02]  /*2a80*/  LOP3.LUT P0, RZ, R62, 0x1, RZ, 0xc0, !PT ;  /* 0x000000013eff7812 */ /* 0x000fe4000780c0ff */
[----:B------:R-:W-:Y:S01]  /*2a90*/  SHF.R.U64 R62, R106, 0x1b, RZ ;  /* 0x0000001b6a3e7819 */ /* 0x000fe200000012ff */
[----:B------:R1:W2:Y:S01]  /*2aa0*/  @P4 LDG.E.U16 R63, desc[UR22][R96.64] ;  /* 0x00000016603f4981 */ /* 0x0002a2000c1e1500 */
[----:B------:R-:W-:Y:S01]  /*2ab0*/  LEA.HI.X.SX32 R91, R65, R7, 0x1, P5 ;  /* 0x00000007415b7211 */ /* 0x000fe200028f0eff */
[C---:B0-----:R-:W-:Y:S01]  /*2ac0*/  IMAD R89, R182.reuse, 0x23, RZ ;  /* 0x00000023b6597824 */ /* 0x041fe200078e02ff */
[----:B------:R-:W-:Y:S01]  /*2ad0*/  IADD3 R88, P5, PT, R99, R6, RZ ;  /* 0x0000000663587210 */ /* 0x000fe20007fbe0ff */
[----:B------:R-:W-:Y:S01]  /*2ae0*/  IMAD R99, R182, 0x48, RZ ;  /* 0x00000048b6637824 */ /* 0x000fe200078e02ff */
[----:B------:R-:W-:-:S02]  /*2af0*/  LOP3.LUT P4, RZ, R62, 0x1, RZ, 0xc0, !PT ;  /* 0x000000013eff7812 */ /* 0x000fc4000788c0ff */
[----:B------:R-:W-:Y:S02]  /*2b00*/  PRMT R62, RZ, 0x7610, R62 ;  /* 0x00007610ff3e7816 */ /* 0x000fe4000000003e */
[----:B------:R-:W-:Y:S02]  /*2b10*/  LEA.HI.X.SX32 R89, R89, R7, 0x1, P5 ;  /* 0x0000000759597211 */ /* 0x000fe400028f0eff */
[----:B------:R-:W-:Y:S02]  /*2b20*/  SHF.R.U64 R64, R106, 0x1a, RZ ;  /* 0x0000001a6a407819 */ /* 0x000fe400000012ff */
[----:B-1----:R-:W-:Y:S01]  /*2b30*/  IADD3 R96, P5, PT, R99, R6, RZ ;  /* 0x0000000663607210 */ /* 0x002fe20007fbe0ff */
[----:B------:R-:W-:Y:S01]  /*2b40*/  IMAD R99, R182, 0x4a, RZ ;  /* 0x0000004ab6637824 */ /* 0x000fe200078e02ff */
[----:B------:R-:W-:Y:S01]  /*2b50*/  PRMT R65, RZ, 0x7610, R65 ;  /* 0x00007610ff417816 */ /* 0x000fe20000000041 */
[----:B------:R0:W2:Y:S01]  /*2b60*/  @P2 LDG.E.U16 R62, desc[UR22][R90.64] ;  /* 0x000000165a3e2981 */ /* 0x0000a2000c1e1500 */
[----:B------:R-:W-:-:S02]  /*2b70*/  LOP3.LUT P2, RZ, R64, 0x1, RZ, 0xc0, !PT ;  /* 0x0000000140ff7812 */ /* 0x000fc4000784c0ff */
[----:B------:R-:W-:Y:S02]  /*2b80*/  SHF.R.U64 R66, R106, 0x19, RZ ;  /* 0x000000196a427819 */ /* 0x000fe400000012ff */
[-C--:B------:R-:W-:Y:S01]  /*2b90*/  LEA.HI.X.SX32 R97, R67, R7.reuse, 0x1, P5 ;  /* 0x0000000743617211 */ /* 0x080fe200028f0eff */
[C---:B------:R-:W-:Y:S01]  /*2ba0*/  IMAD R67, R182.reuse, 0x25, RZ ;  /* 0x00000025b6437824 */ /* 0x040fe200078e02ff */
[----:B------:R-:W-:Y:S01]  /*2bb0*/  PRMT R64, RZ, 0x7610, R64 ;  /* 0x00007610ff407816 */ /* 0x000fe20000000040 */
[----:B------:R1:W2:Y:S01]  /*2bc0*/  @P0 LDG.E.U16 R65, desc[UR22][R88.64] ;  /* 0x0000001658410981 */ /* 0x0002a2000c1e1500 */
[----:B------:R-:W-:Y:S01]  /*2bd0*/  IADD3 R98, P5, PT, R99, R6, RZ ;  /* 0x0000000663627210 */ /* 0x000fe20007fbe0ff */
[----:B0-----:R-:W-:Y:S01]  /*2be0*/  IMAD R91, R182, 0x4c, RZ ;  /* 0x0000004cb65b7824 */ /* 0x001fe200078e02ff */
[----:B------:R-:W-:Y:S02]  /*2bf0*/  LOP3.LUT P0, RZ, R66, 0x1, RZ, 0xc0, !PT ;  /* 0x0000000142ff7812 */ /* 0x000fe4000780c0ff */
[----:B------:R-:W-:Y:S01]  /*2c00*/  SHF.R.U64 R66, R106, 0x18, RZ ;  /* 0x000000186a427819 */ /* 0x000fe200000012ff */
[----:B------:R0:W2:Y:S01]  /*2c10*/  @P4 LDG.E.U16 R64, desc[UR22][R96.64] ;  /* 0x0000001660404981 */ /* 0x0000a2000c1e1500 */
[----:B------:R-:W-:-:S02]  /*2c20*/  LEA.HI.X.SX32 R99, R67, R7, 0x1, P5 ;  /* 0x0000000743637211 */ /* 0x000fc400028f0eff */
[----:B------:R-:W-:Y:S02]  /*2c30*/  PRMT R67, RZ, 0x7610, R67 ;  /* 0x00007610ff437816 */ /* 0x000fe40000000043 */
[----:B------:R-:W-:Y:S02]  /*2c40*/  LOP3.LUT P4, RZ, R66, 0x1, RZ, 0xc0, !PT ;  /* 0x0000000142ff7812 */ /* 0x000fe4000788c0ff */
[----:B-1----:R-:W-:Y:S01]  /*2c50*/  IADD3 R88, P5, PT, R91, R6, RZ ;  /* 0x000000065b587210 */ /* 0x002fe20007fbe0ff */
[----:B------:R-:W-:Y:S01]  /*2c60*/  IMAD R91, R182, 0x4e, RZ ;  /* 0x0000004eb65b7824 */ /* 0x000fe200078e02ff */
[----:B------:R-:W-:Y:S01]  /*2c70*/  SHF.R.U64 R66, R106, 0x17, RZ ;  /* 0x000000176a427819 */ /* 0x000fe200000012ff */
[----:B------:R1:W2:Y:S01]  /*2c80*/  @P2 LDG.E.U16 R67, desc[UR22][R98.64] ;  /* 0x0000001662432981 */ /* 0x0002a2000c1e1500 */
[----:B------:R-:W-:Y:S01]  /*2c90*/  LEA.HI.X.SX32 R89, R69, R7, 0x1, P5 ;  /* 0x0000000745597211 */ /* 0x000fe200028f0eff */
[----:B------:R-:W-:Y:S01]  /*2ca0*/  IMAD R69, R182, 0x27, RZ ;  /* 0x00000027b6457824 */ /* 0x000fe200078e02ff */
[----:B------:R-:W-:Y:S01]  /*2cb0*/  LOP3.LUT P2, RZ, R66, 0x1, RZ, 0xc0, !PT ;  /* 0x0000000142ff7812 */ /* 0x000fe2000784c0ff */
[----:B0-----:R-:W-:Y:S01]  /*2cc0*/  IMAD R97, R182, 0x50, RZ ;  /* 0x00000050b6617824 */ /* 0x001fe200078e02ff */
[----:B------:R-:W-:-:S02]  /*2cd0*/  PRMT R66, RZ, 0x7610, R66 ;  /* 0x00007610ff427816 */ /* 0x000fc40000000042 */
[-C--:B------:R-:W-:Y:S02]  /*2ce0*/  IADD3 R90, P5, PT, R91, R6.reuse, RZ ;  /* 0x000000065b5a7210 */ /* 0x080fe40007fbe0ff */
[----:B------:R-:W-:Y:S01]  /*2cf0*/  SHF.R.U64 R68, R106, 0x16, RZ ;  /* 0x000000166a447819 */ /* 0x000fe200000012ff */
[----:B-1----:R-:W-:Y:S01]  /*2d00*/  IMAD R99, R182, 0x52, RZ ;  /* 0x00000052b6637824 */ /* 0x002fe200078e02ff */
[----:B------:R-:W-:Y:S01]  /*2d10*/  LEA.HI.X.SX32 R91, R69, R7, 0x1, P5 ;  /* 0x00000007455b7211 */ /* 0x000fe200028f0eff */
[----:B------:R0:W2:Y:S01]  /*2d20*/  @P0 LDG.E.U16 R66, desc[UR22][R88.64] ;  /* 0x0000001658420981 */ /* 0x0000a2000c1e1500 */
[----:B------:R-:W-:Y:S02]  /*2d30*/  PRMT R69, RZ, 0x7610, R69 ;  /* 0x00007610ff457816 */ /* 0x000fe40000000045 */
[----:B------:R-:W-:Y:S02]  /*2d40*/  IADD3 R96, P5, PT, R97, R6, RZ ;  /* 0x0000000661607210 */ /* 0x000fe40007fbe0ff */
[----:B------:R-:W-:-:S02]  /*2d50*/  LOP3.LUT P0, RZ, R68, 0x1, RZ, 0xc0, !PT ;  /* 0x0000000144ff7812 */ /* 0x000fc4000780c0ff */
[----:B------:R-:W-:Y:S01]  /*2d60*/  SHF.R.U64 R68, R106, 0x15, RZ ;  /* 0x000000156a447819 */ /* 0x000fe200000012ff */
[----:B------:R1:W2:Y:S01]  /*2d70*/  @P4 LDG.E.U16 R69, desc[UR22][R90.64] ;  /* 0x000000165a454981 */ /* 0x0002a2000c1e1500 */
[-C--:B------:R-:W-:Y:S01]  /*2d80*/  LEA.HI.X.SX32 R97, R71, R7.reuse, 0x1, P5 ;  /* 0x0000000747617211 */ /* 0x080fe200028f0eff */
[C---:B0-----:R-:W-:Y:S01]  /*2d90*/  IMAD R89, R182.reuse, 0x29, RZ ;  /* 0x00000029b6597824 */ /* 0x041fe200078e02ff */
[----:B------:R-:W-:Y:S01]  /*2da0*/  IADD3 R88, P5, PT, R99, R6, RZ ;  /* 0x0000000663587210 */ /* 0x000fe20007fbe0ff */
[----:B------:R-:W-:Y:S01]  /*2db0*/  IMAD R99, R182, 0x54, RZ ;  /* 0x00000054b6637824 */ /* 0x000fe200078e02ff */
[----:B------:R-:W-:Y:S02]  /*2dc0*/  LOP3.LUT P4, RZ, R68, 0x1, RZ, 0xc0, !PT ;  /* 0x0000000144ff7812 */ /* 0x000fe4000788c0ff */
[----:B------:R-:W-:Y:S02]  /*2dd0*/  PRMT R68, RZ, 0x7610, R68 ;  /* 0x00007610ff447816 */ /* 0x000fe40000000044 */
[----:B------:R-:W-:-:S02]  /*2de0*/  LEA.HI.X.SX32 R89, R89, R7, 0x1, P5 ;  /* 0x0000000759597211 */ /* 0x000fc400028f0eff */
[----:B------:R-:W-:Y:S02]  /*2df0*/  SHF.R.U64 R70, R106, 0x14, RZ ;  /* 0x000000146a467819 */ /* 0x000fe400000012ff */
[-C--:B-1----:R-:W-:Y:S01]  /*2e00*/  IADD3 R90, P5, PT, R99, R6.reuse, RZ ;  /* 0x00000006635a7210 */ /* 0x082fe20007fbe0ff */
[----:B------:R-:W-:Y:S01]  /*2e10*/  IMAD R99, R182, 0x56, RZ ;  /* 0x00000056b6637824 */ /* 0x000fe200078e02ff */
[----:B------:R-:W-:Y:S01]  /*2e20*/  PRMT R71, RZ, 0x7610, R71 ;  /* 0x00007610ff477816 */ /* 0x000fe20000000047 */
[----:B------:R-:W2:Y:S01]  /*2e30*/  @P2 LDG.E.U16 R68, desc[UR22][R96.64] ;  /* 0x0000001660442981 */ /* 0x000ea2000c1e1500 */
[----:B------:R-:W-:Y:S02]  /*2e40*/  LOP3.LUT P2, RZ, R70, 0x1, RZ, 0xc0, !PT ;  /* 0x0000000146ff7812 */ /* 0x000fe4000784c0ff */
[----:B------:R-:W-:Y:S02]  /*2e50*/  SHF.R.U64 R72, R106, 0x13, RZ ;  /* 0x000000136a487819 */ /* 0x000fe400000012ff */
[----:B------:R-:W-:Y:S01]  /*2e60*/  LEA.HI.X.SX32 R91, R85, R7, 0x1, P5 ;  /* 0x00000007555b7211 */ /* 0x000fe200028f0eff */
[----:B------:R-:W-:Y:S01]  /*2e70*/  IMAD R85, R182, 0x2b, RZ ;  /* 0x0000002bb6557824 */ /* 0x000fe200078e02ff */
[----:B------:R-:W-:Y:S01]  /*2e80*/  PRMT R70, RZ, 0x7610, R70 ;  /* 0x00007610ff467816 */ /* 0x000fe20000000046 */
[----:B------:R0:W2:Y:S01]  /*2e90*/  @P0 LDG.E.U16 R71, desc[UR22][R88.64] ;  /* 0x0000001658470981 */ /* 0x0000a2000c1e1500 */
[----:B------:R-:W-:-:S02]  /*2ea0*/  IADD3 R98, P5, PT, R99, R6, RZ ;  /* 0x0000000663627210 */ /* 0x000fc40007fbe0ff */
[----:B------:R-:W-:Y:S02]  /*2eb0*/  LOP3.LUT P0, RZ, R72, 0x1, RZ, 0xc0, !PT ;  /* 0x0000000148ff7812 */ /* 0x000fe4000780c0ff */
[----:B------:R-:W-:Y:S01]  /*2ec0*/  SHF.R.U64 R72, R106, 0x12, RZ ;  /* 0x000000126a487819 */ /* 0x000fe200000012ff */
[----:B------:R1:W2:Y:S01]  /*2ed0*/  @P4 LDG.E.U16 R70, desc[UR22][R90.64] ;  /* 0x000000165a464981 */ /* 0x0002a2000c1e1500 */
[----:B------:R-:W-:Y:S02]  /*2ee0*/  LEA.HI.X.SX32 R99, R85, R7, 0x1, P5 ;  /* 0x0000000755637211 */ /* 0x000fe400028f0eff */
[----:B------:R-:W-:Y:S01]  /*2ef0*/  PRMT R85, RZ, 0x7610, R85 ;  /* 0x00007610ff557816 */ /* 0x000fe20000000055 */
[----:B0-----:R-:W-:Y:S01]  /*2f00*/  IMAD R89, R182, 0x58, RZ ;  /* 0x00000058b6597824 */ /* 0x001fe200078e02ff */
[----:B------:R-:W-:Y:S02]  /*2f10*/  LOP3.LUT P4, RZ, R72, 0x1, RZ, 0xc0, !PT ;  /* 0x0000000148ff7812 */ /* 0x000fe4000788c0ff */
[----:B------:R-:W-:-:S02]  /*2f20*/  SHF.R.U64 R72, R106, 0x11, RZ ;  /* 0x000000116a487819 */ /* 0x000fc400000012ff */
[-C--:B------:R-:W-:Y:S01]  /*2f30*/  IADD3 R82, P5, PT, R89, R6.reuse, RZ ;  /* 0x0000000659527210 */ /* 0x080fe20007fbe0ff */
[----:B------:R-:W2:Y:S01]  /*2f40*/  @P2 LDG.E.U16 R85, desc[UR22][R98.64] ;  /* 0x0000001662552981 */ /* 0x000ea2000c1e1500 */
[----:B------:R-:W-:Y:S02]  /*2f50*/  LOP3.LUT P2, RZ, R72, 0x1, RZ, 0xc0, !PT ;  /* 0x0000000148ff7812 */ /* 0x000fe4000784c0ff */
[----:B------:R-:W-:Y:S01]  /*2f60*/  PRMT R72, RZ, 0x7610, R72 ;  /* 0x00007610ff487816 */ /* 0x000fe20000000048 */
[C---:B------:R-:W-:Y:S01]  /*2f70*/  IMAD R97, R182.reuse, 0x5c, RZ ;  /* 0x0000005cb6617824 */ /* 0x040fe200078e02ff */
[----:B------:R-:W-:Y:S01]  /*2f80*/  LEA.HI.X.SX32 R83, R83, R7, 0x1, P5 ;  /* 0x0000000753537211 */ /* 0x000fe200028f0eff */
[C---:B-1----:R-:W-:Y:S02]  /*2f90*/  IMAD R91, R182.reuse, 0x5a, RZ ;  /* 0x0000005ab65b7824 */ /* 0x042fe400078e02ff */
[----:B------:R-:W-:Y:S02]  /*2fa0*/  IMAD R89, R182, 0x2d, RZ ;  /* 0x0000002db6597824 */ /* 0x000fe400078e02ff */
[----:B------:R0:W2:Y:S01]  /*2fb0*/  @P0 LDG.E.U16 R72, desc[UR22][R82.64] ;  /* 0x0000001652480981 */ /* 0x0000a2000c1e1500 */
[----:B------:R-:W-:-:S02]  /*2fc0*/  IADD3 R80, P0, PT, R97, R6, RZ ;  /* 0x0000000661507210 */ /* 0x000fc40007f1e0ff */
[-C--:B------:R-:W-:Y:S01]  /*2fd0*/  IADD3 R88, P5, PT, R91, R6.reuse, RZ ;  /* 0x000000065b587210 */ /* 0x080fe20007fbe0ff */
[C---:B------:R-:W-:Y:S01]  /*2fe0*/  IMAD R97, R182.reuse, 0x5e, RZ ;  /* 0x0000005eb6617824 */ /* 0x040fe200078e02ff */
[-C--:B------:R-:W-:Y:S02]  /*2ff0*/  LEA.HI.X.SX32 R81, R81, R7.reuse, 0x1, P0 ;  /* 0x0000000751517211 */ /* 0x080fe400000f0eff */
[----:B------:R-:W-:Y:S01]  /*3000*/  PRMT R91, RZ, 0x7610, R91 ;  /* 0x00007610ff5b7816 */ /* 0x000fe2000000005b */
[C---:B------:R-:W-:Y:S01]  /*3010*/  IMAD R111, R182.reuse, 0x60, RZ ;  /* 0x00000060b66f7824 */ /* 0x040fe200078e02ff */
[-C--:B------:R-:W-:Y:S01]  /*3020*/  LEA.HI.X.SX32 R89, R89, R7.reuse, 0x1, P5 ;  /* 0x0000000759597211 */ /* 0x080fe200028f0eff */
[----:B------:R-:W2:Y:S01]  /*3030*/  @P2 LDG.E.U16 R84, desc[UR22][R80.64] ;  /* 0x0000001650542981 */ /* 0x000ea2000c1e1500 */
[C---:B0-----:R-:W-:Y:S01]  /*3040*/  IMAD R83, R182.reuse, 0x2f, RZ ;  /* 0x0000002fb6537824 */ /* 0x041fe200078e02ff */
[-C--:B------:R-:W-:Y:S01]  /*3050*/  IADD3 R96, P2, PT, R97, R6.reuse, RZ ;  /* 0x0000000661607210 */ /* 0x080fe20007f5e0ff */
[C---:B------:R-:W-:Y:S01]  /*3060*/  IMAD R101, R182.reuse, 0x62, RZ ;  /* 0x00000062b6657824 */ /* 0x040fe200078e02ff */
[----:B------:R0:W2:Y:S01]  /*3070*/  @P4 LDG.E.U16 R91, desc[UR22][R88.64] ;  /* 0x00000016585b4981 */ /* 0x0000a2000c1e1500 */
[-C--:B------:R-:W-:Y:S01]  /*3080*/  IADD3 R110, P4, PT, R111, R6.reuse, RZ ;  /* 0x000000066f6e7210 */ /* 0x080fe20007f9e0ff */
[C---:B------:R-:W-:Y:S01]  /*3090*/  IMAD R99, R182.reuse, 0x31, RZ ;  /* 0x00000031b6637824 */ /* 0x040fe200078e02ff */
[----:B------:R-:W-:Y:S01]  /*30a0*/  LEA.HI.X.SX32 R97, R83, R7, 0x1, P2 ;  /* 0x0000000753617211 */ /* 0x000fe200010f0eff */
[----:B------:R-:W-:Y:S01]  /*30b0*/  IMAD R105, R182, 0x66, RZ ;  /* 0x00000066b6697824 */ /* 0x000fe200078e02ff */
[----:B------:R-:W-:-:S02]  /*30c0*/  IADD3 R100, P2, PT, R101, R6, RZ ;  /* 0x0000000665647210 */ /* 0x000fc40007f5e0ff */
[-C--:B------:R-:W-:Y:S02]  /*30d0*/  LEA.HI.X.SX32 R111, R79, R7.reuse, 0x1, P4 ;  /* 0x000000074f6f7211 */ /* 0x080fe400020f0eff */
[-C--:B------:R-:W-:Y:S01]  /*30e0*/  IADD3 R112, P4, PT, R113, R6.reuse, RZ ;  /* 0x0000000671707210 */ /* 0x080fe20007f9e0ff */
[C---:B------:R-:W-:Y:S01]  /*30f0*/  IMAD R103, R182.reuse, 0x33, RZ ;  /* 0x00000033b6677824 */ /* 0x040fe200078e02ff */
[-C--:B------:R-:W-:Y:S01]  /*3100*/  LEA.HI.X.SX32 R101, R99, R7.reuse, 0x1, P2 ;  /* 0x0000000763657211 */ /* 0x080fe200010f0eff */
[C---:B------:R-:W-:Y:S01]  /*3110*/  IMAD R109, R182.reuse, 0x6a, RZ ;  /* 0x0000006ab66d7824 */ /* 0x040fe200078e02ff */
[-C--:B------:R-:W-:Y:S02]  /*3120*/  IADD3 R102, P2, PT, R105, R6.reuse, RZ ;  /* 0x0000000669667210 */ /* 0x080fe40007f5e0ff */
[-C--:B------:R-:W-:Y:S02]  /*3130*/  LEA.HI.X.SX32 R113, R77, R7.reuse, 0x1, P4 ;  /* 0x000000074d717211 */ /* 0x080fe400020f0eff */
[----:B------:R-:W-:Y:S01]  /*3140*/  IADD3 R114, P4, PT, R115, R6, RZ ;  /* 0x0000000673727210 */ /* 0x000fe20007f9e0ff */
[----:B0-----:R-:W-:Y:S01]  /*3150*/  IMAD R89, R182, 0x35, RZ ;  /* 0x00000035b6597824 */ /* 0x001fe200078e02ff */
[----:B------:R-:W-:-:S02]  /*3160*/  LEA.HI.X.SX32 R103, R103, R7, 0x1, P2 ;  /* 0x0000000767677211 */ /* 0x000fc400010f0eff */
[-C--:B------:R-:W-:Y:S02]  /*3170*/  IADD3 R104, P2, PT, R109, R6.reuse, RZ ;  /* 0x000000066d687210 */ /* 0x080fe40007f5e0ff */
[-C--:B------:R-:W-:Y:S02]  /*3180*/  LEA.HI.X.SX32 R115, R75, R7.reuse, 0x1, P4 ;  /* 0x000000074b737211 */ /* 0x080fe400020f0eff */
[-C--:B------:R-:W-:Y:S01]  /*3190*/  IADD3 R118, P4, PT, R119, R6.reuse, RZ ;  /* 0x0000000677767210 */ /* 0x080fe20007f9e0ff */
[----:B------:R-:W-:Y:S01]  /*31a0*/  IMAD R81, R182, 0x37, RZ ;  /* 0x00000037b6517824 */ /* 0x000fe200078e02ff */
[-C--:B------:R-:W-:Y:S02]  /*31b0*/  LEA.HI.X.SX32 R105, R89, R7.reuse, 0x1, P2 ;  /* 0x0000000759697211 */ /* 0x080fe400010f0eff */
[----:B------:R-:W-:Y:S02]  /*31c0*/  IADD3 R108, P2, PT, R127, R6, RZ ;  /* 0x000000067f6c7210 */ /* 0x000fe40007f5e0ff */
[----:B------:R-:W-:-:S02]  /*31d0*/  LEA.HI.X.SX32 R119, R73, R7, 0x1, P4 ;  /* 0x0000000749777211 */ /* 0x000fc400020f0eff */
[-C--:B------:R-:W-:Y:S01]  /*31e0*/  IADD3 R98, P4, PT, R129, R6.reuse, RZ ;  /* 0x0000000681627210 */ /* 0x080fe20007f9e0ff */
[----:B------:R-:W-:Y:S01]  /*31f0*/  IMAD R107, R182, 0x39, RZ ;  /* 0x00000039b66b7824 */ /* 0x000fe200078e02ff */
[-C--:B------:R-:W-:Y:S01]  /*3200*/  LEA.HI.X.SX32 R109, R81, R7.reuse, 0x1, P2 ;  /* 0x00000007516d7211 */ /* 0x080fe200010f0eff */
[----:B------:R-:W-:Y:S01]  /*3210*/  VIADD R74, R4, 0xffffffff ;  /* 0xffffffff044a7836 */ /* 0x000fe20000000000 */
[-C--:B------:R-:W-:Y:S02]  /*3220*/  IADD3 R88, P2, PT, R131, R6.reuse, RZ ;  /* 0x0000000683587210 */ /* 0x080fe40007f5e0ff */
[-C--:B------:R-:W-:Y:S02]  /*3230*/  LEA.HI.X.SX32 R99, R87, R7.reuse, 0x1, P4 ;  /* 0x0000000757637211 */ /* 0x080fe400020f0eff */
[----:B------:R-:W-:Y:S01]  /*3240*/  IADD3 R86, P4, PT, R133, R6, RZ ;  /* 0x0000000685567210 */ /* 0x000fe20007f9e0ff */
[----:B------:R-:W-:Y:S01]  /*3250*/  IMAD R77, R182, 0x7a, RZ ;  /* 0x0000007ab64d7824 */ /* 0x000fe200078e02ff */
[----:B------:R-:W-:-:S02]  /*3260*/  LEA.HI.X.SX32 R89, R107, R7, 0x1, P2 ;  /* 0x000000076b597211 */ /* 0x000fc400010f0eff */
[-C--:B------:R-:W-:Y:S01]  /*3270*/  IADD3 R80, P2, PT, R135, R6.reuse, RZ ;  /* 0x0000000687507210 */ /* 0x080fe20007f5e0ff */
[----:B------:R-:W-:Y:S01]  /*3280*/  IMAD R75, R182, 0x7c, RZ ;  /* 0x0000007cb64b7824 */ /* 0x000fe200078e02ff */
[----:B------:R-:W-:Y:S02]  /*3290*/  ISETP.GE.U32.AND P5, PT, R74, 0x7fffffc0, PT ;  /* 0x7fffffc04a00780c */ /* 0x000fe40003fa6070 */
[-C--:B------:R-:W-:Y:S02]  /*32a0*/  LEA.HI.X.SX32 R87, R95, R7.reuse, 0x1, P4 ;  /* 0x000000075f577211 */ /* 0x080fe400020f0eff */
[----:B------:R-:W-:Y:S02]  /*32b0*/  SHF.R.U64 R74, R106, 0x10, RZ ;  /* 0x000000106a4a7819 */ /* 0x000fe400000012ff */
[-C--:B------:R-:W-:Y:S01]  /*32c0*/  IADD3 R76, P4, PT, R137, R6.reuse, RZ ;  /* 0x00000006894c7210 */ /* 0x080fe20007f9e0ff */
[C---:B------:R-:W-:Y:S01]  /*32d0*/  IMAD R79, R182.reuse, 0x3d, RZ ;  /* 0x0000003db64f7824 */ /* 0x040fe200078e02ff */
[----:B------:R-:W-:Y:S01]  /*32e0*/  LEA.HI.X.SX32 R81, R121, R7, 0x1, P2 ;  /* 0x0000000779517211 */ /* 0x000fe200010f0eff */
[----:B------:R-:W-:Y:S01]  /*32f0*/  IMAD R83, R182, 0x7e, RZ ;  /* 0x0000007eb6537824 */ /* 0x000fe200078e02ff */
[----:B------:R-:W-:-:S02]  /*3300*/  IADD3 R78, P2, PT, R77, R6, RZ ;  /* 0x000000064d4e7210 */ /* 0x000fc40007f5e0ff */
[----:B------:R-:W-:Y:S02]  /*3310*/  LOP3.LUT P0, RZ, R74, 0x1, RZ, 0xc0, !PT ;  /* 0x000000014aff7812 */ /* 0x000fe4000780c0ff */
[-C--:B------:R-:W-:Y:S02]  /*3320*/  LEA.HI.X.SX32 R77, R123, R7.reuse, 0x1, P4 ;  /* 0x000000077b4d7211 */ /* 0x080fe400020f0eff */
[-C--:B------:R-:W-:Y:S02]  /*3330*/  IADD3 R74, P4, PT, R75, R6.reuse, RZ ;  /* 0x000000064b4a7210 */ /* 0x080fe40007f9e0ff */
[----:B------:R-:W-:Y:S01]  /*3340*/  SHF.R.U64 R90, R106, 0xf, RZ ;  /* 0x0000000f6a5a7819 */ /* 0x000fe200000012ff */
[----:B------:R-:W-:Y:S01]  /*3350*/  IMAD R73, R182, 0x3f, RZ ;  /* 0x0000003fb6497824 */ /* 0x000fe200078e02ff */
[----:B------:R-:W-:Y:S02]  /*3360*/  LEA.HI.X.SX32 R79, R79, R7, 0x1, P2 ;  /* 0x000000074f4f7211 */ /* 0x000fe400010f0eff */
[----:B------:R-:W-:-:S02]  /*3370*/  IADD3 R82, P2, PT, R83, R6, RZ ;  /* 0x0000000653527210 */ /* 0x000fc40007f5e0ff */
[-C--:B------:R-:W-:Y:S02]  /*3380*/  LEA.HI.X.SX32 R75, R125, R7.reuse, 0x1, P4 ;  /* 0x000000077d4b7211 */ /* 0x080fe400020f0eff */
[----:B------:R-:W-:Y:S02]  /*3390*/  LOP3.LUT P4, RZ, R90, 0x1, RZ, 0xc0, !PT ;  /* 0x000000015aff7812 */ /* 0x000fe4000788c0ff */
[C---:B------:R-:W-:Y:S02]  /*33a0*/  SHF.R.U64 R92, R106.reuse, 0xe, RZ ;  /* 0x0000000e6a5c7819 */ /* 0x040fe400000012ff */
[----:B------:R-:W-:Y:S02]  /*33b0*/  PRMT R90, RZ, 0x7610, R90 ;  /* 0x00007610ff5a7816 */ /* 0x000fe4000000005a */
[----:B------:R-:W-:Y:S02]  /*33c0*/  LEA.HI.X.SX32 R83, R73, R7, 0x1, P2 ;  /* 0x0000000749537211 */ /* 0x000fe400010f0eff */
[----:B------:R-:W-:-:S02]  /*33d0*/  SHF.R.U64 R73, R106, 0xd, RZ ;  /* 0x0000000d6a497819 */ /* 0x000fc400000012ff */
[----:B------:R-:W-:Y:S01]  /*33e0*/  PRMT R95, RZ, 0x7610, R95 ;  /* 0x00007610ff5f7816 */ /* 0x000fe2000000005f */
[----:B------:R0:W2:Y:S01]  /*33f0*/  @!P5 LDG.E.U16 R90, desc[UR22][R6.64] ;  /* 0x00000016065ad981 */ /* 0x0000a2000c1e1500 */
[----:B------:R-:W-:Y:S02]  /*3400*/  LOP3.LUT P2, RZ, R92, 0x1, RZ, 0xc0, !PT ;  /* 0x000000015cff7812 */ /* 0x000fe4000784c0ff */
[----:B------:R-:W-:Y:S02]  /*3410*/  SHF.R.U64 R92, R106, 0xc, RZ ;  /* 0x0000000c6a5c7819 */ /* 0x000fe400000012ff */
[----:B------:R-:W-:Y:S01]  /*3420*/  LOP3.LUT P5, RZ, R73, 0x1, RZ, 0xc0, !PT ;  /* 0x0000000149ff7812 */ /* 0x000fe200078ac0ff */
[----:B------:R1:W2:Y:S01]  /*3430*/  @P0 LDG.E.U16 R95, desc[UR22][R96.64] ;  /* 0x00000016605f0981 */ /* 0x0002a2000c1e1500 */
[----:B------:R-:W-:Y:S02]  /*3440*/  PRMT R73, RZ, 0x7610, R73 ;  /* 0x00007610ff497816 */ /* 0x000fe40000000049 */
[----:B------:R-:W-:-:S02]  /*3450*/  LOP3.LUT P0, RZ, R92, 0x1, RZ, 0xc0, !PT ;  /* 0x000000015cff7812 */ /* 0x000fc4000780c0ff */
[C---:B------:R-:W-:Y:S02]  /*3460*/  SHF.R.U64 R94, R106.reuse, 0xb, RZ ;  /* 0x0000000b6a5e7819 */ /* 0x040fe400000012ff */
[----:B------:R-:W-:Y:S01]  /*3470*/  PRMT R92, RZ, 0x7610, R92 ;  /* 0x00007610ff5c7816 */ /* 0x000fe2000000005c */
[----:B------:R-:W2:Y:S01]  /*3480*/  @P4 LDG.E.U16 R73, desc[UR22][R110.64] ;  /* 0x000000166e494981 */ /* 0x000ea2000c1e1500 */
[----:B0-----:R-:W-:Y:S02]  /*3490*/  SHF.R.U64 R6, R106, 0xa, RZ ;  /* 0x0000000a6a067819 */ /* 0x001fe400000012ff */
[----:B------:R-:W-:Y:S02]  /*34a0*/  LOP3.LUT P4, RZ, R94, 0x1, RZ, 0xc0, !PT ;  /* 0x000000015eff7812 */ /* 0x000fe4000788c0ff */
[----:B------:R-:W-:Y:S01]  /*34b0*/  PRMT R94, RZ, 0x7610, R94 ;  /* 0x00007610ff5e7816 */ /* 0x000fe2000000005e */
[----:B------:R0:W2:Y:S01]  /*34c0*/  @P2 LDG.E.U16 R92, desc[UR22][R100.64] ;  /* 0x00000016645c2981 */ /* 0x0000a2000c1e1500 */
[----:B------:R-:W-:-:S02]  /*34d0*/  LOP3.LUT P2, RZ, R6, 0x1, RZ, 0xc0, !PT ;  /* 0x0000000106ff7812 */ /* 0x000fc4000784c0ff */
[----:B------:R-:W-:Y:S02]  /*34e0*/  SHF.R.U64 R6, R106, 0x9, RZ ;  /* 0x000000096a067819 */ /* 0x000fe400000012ff */
[----:B-1----:R-:W-:Y:S01]  /*34f0*/  PRMT R97, RZ, 0x7610, R97 ;  /* 0x00007610ff617816 */ /* 0x002fe20000000061 */
[----:B------:R-:W2:Y:S01]  /*3500*/  @P5 LDG.E.U16 R94, desc[UR22][R112.64] ;  /* 0x00000016705e5981 */ /* 0x000ea2000c1e1500 */
[----:B------:R-:W-:Y:S02]  /*3510*/  LOP3.LUT P5, RZ, R6, 0x1, RZ, 0xc0, !PT ;  /* 0x0000000106ff7812 */ /* 0x000fe400078ac0ff */
[----:B------:R-:W-:Y:S02]  /*3520*/  SHF.R.U64 R6, R106, 0x8, RZ ;  /* 0x000000086a067819 */ /* 0x000fe400000012ff */
[----:B------:R-:W-:Y:S01]  /*3530*/  PRMT R96, RZ, 0x7610, R96 ;  /* 0x00007610ff607816 */ /* 0x000fe20000000060 */
[----:B------:R1:W2:Y:S01]  /*3540*/  @P0 LDG.E.U16 R97, desc[UR22][R102.64] ;  /* 0x0000001666610981 */ /* 0x0002a2000c1e1500 */
[----:B------:R-:W-:-:S02]  /*3550*/  LOP3.LUT P0, RZ, R6, 0x1, RZ, 0xc0, !PT ;  /* 0x0000000106ff7812 */ /* 0x000fc4000780c0ff */
[----:B------:R-:W-:Y:S02]  /*3560*/  SHF.R.U64 R6, R106, 0x7, RZ ;  /* 0x000000076a067819 */ /* 0x000fe400000012ff */
[----:B0-----:R-:W-:Y:S01]  /*3570*/  PRMT R101, RZ, 0x7610, R101 ;  /* 0x00007610ff657816 */ /* 0x001fe20000000065 */
[----:B------:R-:W2:Y:S01]  /*3580*/  @P4 LDG.E.U16 R96, desc[UR22][R114.64] ;  /* 0x0000001672604981 */ /* 0x000ea2000c1e1500 */
[----:B------:R-:W-:Y:S02]  /*3590*/  LOP3.LUT P4, RZ, R6, 0x1, RZ, 0xc0, !PT ;  /* 0x0000000106ff7812 */ /* 0x000fe4000788c0ff */
[----:B------:R-:W-:Y:S02]  /*35a0*/  SHF.R.U64 R6, R106, 0x6, RZ ;  /* 0x000000066a067819 */ /* 0x000fe400000012ff */
[----:B------:R-:W-:Y:S01]  /*35b0*/  PRMT R100, RZ, 0x7610, R100 ;  /* 0x00007610ff647816 */ /* 0x000fe20000000064 */
[----:B------:R0:W3:Y:S01]  /*35c0*/  @P2 LDG.E.U16 R101, desc[UR22][R104.64] ;  /* 0x0000001668652981 */ /* 0x0000e2000c1e1500 */
[----:B------:R-:W-:-:S02]  /*35d0*/  LOP3.LUT P2, RZ, R6, 0x1, RZ, 0xc0, !PT ;  /* 0x0000000106ff7812 */ /* 0x000fc4000784c0ff */
[----:B------:R-:W-:Y:S02]  /*35e0*/  SHF.R.U64 R6, R106, 0x5, RZ ;  /* 0x000000056a067819 */ /* 0x000fe400000012ff */
[----:B------:R-:W3:Y:S01]  /*35f0*/  @P5 LDG.E.U16 R100, desc[UR22][R118.64] ;  /* 0x0000001676645981 */ /* 0x000ee2000c1e1500 */
[----:B-1----:R-:W-:Y:S02]  /*3600*/  PRMT R103, RZ, 0x7610, R103 ;  /* 0x00007610ff677816 */ /* 0x002fe40000000067 */
[----:B------:R-:W-:Y:S02]  /*3610*/  LOP3.LUT P5, RZ, R6, 0x1, RZ, 0xc0, !PT ;  /* 0x0000000106ff7812 */ /* 0x000fe400078ac0ff */
[----:B------:R-:W-:Y:S02]  /*3620*/  SHF.R.U64 R6, R106, 0x4, RZ ;  /* 0x000000046a067819 */ /* 0x000fe400000012ff */
[----:B------:R-:W-:Y:S01]  /*3630*/  LOP3.LUT R110, R13, 0x8, RZ, 0xfc, !PT ;  /* 0x000000080d6e7812 */ /* 0x000fe200078efcff */
[----:B------:R-:W3:Y:S01]  /*3640*/  @P0 LDG.E.U16 R103, desc[UR22][R108.64] ;  /* 0x000000166c670981 */ /* 0x000ee2000c1e1500 */
[----:B------:R-:W-:-:S02]  /*3650*/  PRMT R102, RZ, 0x7610, R102 ;  /* 0x00007610ff667816 */ /* 0x000fc40000000066 */
[----:B------:R-:W-:Y:S02]  /*3660*/  LOP3.LUT P0, RZ, R6, 0x1, RZ, 0xc0, !PT ;  /* 0x0000000106ff7812 */ /* 0x000fe4000780c0ff */
[----:B------:R-:W-:Y:S02]  /*3670*/  IABS R107, R110 ;  /* 0x0000006e006b7213 */ /* 0x000fe40000000000 */
[C---:B------:R-:W-:Y:S01]  /*3680*/  SHF.R.U64 R6, R106.reuse, 0x3, RZ ;  /* 0x000000036a067819 */ /* 0x040fe200000012ff */
[----:B------:R1:W3:Y:S01]  /*3690*/  @P4 LDG.E.U16 R102, desc[UR22][R98.64] ;  /* 0x0000001662664981 */ /* 0x0002e2000c1e1500 */
[----:B0-----:R-:W-:Y:S02]  /*36a0*/  PRMT R105, RZ, 0x7610, R105 ;  /* 0x00007610ff697816 */ /* 0x001fe40000000069 */
[----:B------:R-:W-:Y:S02]  /*36b0*/  PRMT R104, RZ, 0x7610, R104 ;  /* 0x00007610ff687816 */ /* 0x000fe40000000068 */
[----:B------:R-:W-:-:S02]  /*36c0*/  SHF.R.U64 R7, R106, 0x2, RZ ;  /* 0x000000026a077819 */ /* 0x000fc400000012ff */
[----:B------:R-:W-:Y:S01]  /*36d0*/  SHF.R.U64 R106, R106, 0x1, RZ ;  /* 0x000000016a6a7819 */ /* 0x000fe200000012ff */
[----:B------:R0:W3:Y:S01]  /*36e0*/  @P2 LDG.E.U16 R105, desc[UR22][R88.64] ;  /* 0x0000001658692981 */ /* 0x0000e2000c1e1500 */
[----:B------:R-:W-:Y:S01]  /*36f0*/  LOP3.LUT P4, RZ, R6, 0x1, RZ, 0xc0, !PT ;  /* 0x0000000106ff7812 */ /* 0x000fe2000788c0ff */
[----:B------:R-:W-:Y:S01]  /*3700*/  IMAD.HI.U32 R6, R12, R107, RZ ;  /* 0x0000006b0c067227 */ /* 0x000fe200078e00ff */
[----:B------:R-:W-:Y:S01]  /*3710*/  LOP3.LUT P2, RZ, R7, 0x1, RZ, 0xc0, !PT ;  /* 0x0000000107ff7812 */ /* 0x000fe2000784c0ff */
[----:B------:R4:W3:Y:S01]  /*3720*/  @P5 LDG.E.U16 R104, desc[UR22][R86.64] ;  /* 0x0000001656685981 */ /* 0x0008e2000c1e1500 */
[----:B------:R-:W-:Y:S01]  /*3730*/  LOP3.LUT P5, RZ, R106, 0x1, RZ, 0xc0, !PT ;  /* 0x000000016aff7812 */ /* 0x000fe200078ac0ff */
[----:B------:R-:W-:Y:S01]  /*3740*/  IMAD.MOV R6, RZ, RZ, -R6 ;  /* 0x000000ffff067224 */ /* 0x000fe200078e0a06 */
[----:B-1----:R-:W-:Y:S02]  /*3750*/  PRMT R99, RZ, 0x7610, R99 ;  /* 0x00007610ff637816 */ /* 0x002fe40000000063 */
[----:B------:R-:W-:Y:S01]  /*3760*/  PRMT R98, RZ, 0x7610, R98 ;  /* 0x00007610ff627816 */ /* 0x000fe20000000062 */
[----:B------:R-:W-:Y:S01]  /*3770*/  IMAD R7, R8, R6, R107 ;  /* 0x0000000608077224 */ /* 0x000fe200078e026b */
[----:B0-----:R-:W-:-:S02]  /*3780*/  PRMT R89, RZ, 0x7610, R89 ;  /* 0x00007610ff597816 */ /* 0x001fc40000000059 */
[----:B------:R-:W-:Y:S01]  /*3790*/  PRMT R88, RZ, 0x7610, R88 ;  /* 0x00007610ff587816 */ /* 0x000fe20000000058 */
[----:B------:R-:W3:Y:S01]  /*37a0*/  @P0 LDG.E.U16 R99, desc[UR22][R80.64] ;  /* 0x0000001650630981 */ /* 0x000ee2000c1e1500 */
[----:B------:R-:W-:-:S03]  /*37b0*/  PRMT R107, RZ, 0x7610, R107 ;  /* 0x00007610ff6b7816 */ /* 0x000fc6000000006b */
[----:B------:R0:W3:Y:S04]  /*37c0*/  @P4 LDG.E.U16 R98, desc[UR22][R76.64] ;  /* 0x000000164c624981 */ /* 0x0000e8000c1e1500 */
[----:B------:R1:W3:Y:S04]  /*37d0*/  @P2 LDG.E.U16 R89, desc[UR22][R78.64] ;  /* 0x000000164e592981 */ /* 0x0002e8000c1e1500 */
[----:B------:R1:W3:Y:S04]  /*37e0*/  @P5 LDG.E.U16 R88, desc[UR22][R74.64] ;  /* 0x000000164a585981 */ /* 0x0002e8000c1e1500 */
[----:B------:R5:W3:Y:S01]  /*37f0*/  @!P6 LDG.E.U16 R107, desc[UR22][R82.64] ;  /* 0x00000016526be981 */ /* 0x000ae2000c1e1500 */
[----:B----4-:R-:W-:-:S02]  /*3800*/  LOP3.LUT R86, R13, 0xc, RZ, 0xfc, !PT ;  /* 0x0000000c0d567812 */ /* 0x010fc400078efcff */
[C---:B------:R-:W-:Y:S02]  /*3810*/  LOP3.LUT R106, R13.reuse, 0x10, RZ, 0xfc, !PT ;  /* 0x000000100d6a7812 */ /* 0x040fe400078efcff */
[----:B0-----:R-:W-:Y:S02]  /*3820*/  IABS R77, R86 ;  /* 0x00000056004d7213 */ /* 0x001fe40000000000 */
[----:B------:R-:W-:Y:S02]  /*3830*/  LOP3.LUT R80, R13, 0x14, RZ, 0xfc, !PT ;  /* 0x000000140d507812 */ /* 0x000fe400078efcff */
[----:B-1----:R-:W-:Y:S01]  /*3840*/  IABS R79, R106 ;  /* 0x0000006a004f7213 */ /* 0x002fe20000000000 */
[----:B------:R-:W-:Y:S01]  /*3850*/  IMAD.HI.U32 R6, R12, R77, RZ ;  /* 0x0000004d0c067227 */ /* 0x000fe200078e00ff */
[----:B------:R-:W-:Y:S02]  /*3860*/  IABS R81, R80 ;  /* 0x0000005000517213 */ /* 0x000fe40000000000 */
[----:B------:R-:W-:Y:S01]  /*3870*/  ISETP.GT.U32.AND P6, PT, R8, R7, PT ;  /* 0x000000070800720c */ /* 0x000fe20003fc4070 */
[----:B------:R-:W-:-:S02]  /*3880*/  IMAD.MOV R75, RZ, RZ, -R6 ;  /* 0x000000ffff4b7224 */ /* 0x000fc400078e0a06 */
[----:B------:R-:W-:-:S04]  /*3890*/  IMAD.HI.U32 R6, R12, R79, RZ ;  /* 0x0000004f0c067227 */ /* 0x000fc800078e00ff */
[----:B------:R-:W-:-:S04]  /*38a0*/  IMAD.HI.U32 R74, R12, R81, RZ ;  /* 0x000000510c4a7227 */ /* 0x000fc800078e00ff */
[C---:B------:R-:W-:Y:S02]  /*38b0*/  IMAD R75, R8.reuse, R75, R77 ;  /* 0x0000004b084b7224 */ /* 0x040fe400078e024d */
[----:B------:R-:W-:Y:S02]  /*38c0*/  IMAD.MOV R77, RZ, RZ, -R6 ;  /* 0x000000ffff4d7224 */ /* 0x000fe400078e0a06 */
[----:B------:R-:W-:Y:S01]  /*38d0*/  IMAD.MOV R74, RZ, RZ, -R74 ;  /* 0x000000ffff4a7224 */ /* 0x000fe200078e0a4a */
[C---:B------:R-:W-:Y:S01]  /*38e0*/  LOP3.LUT R108, R13.reuse, 0x18, RZ, 0xfc, !PT ;  /* 0x000000180d6c7812 */ /* 0x040fe200078efcff */
[C---:B------:R-:W-:Y:S01]  /*38f0*/  IMAD R77, R8.reuse, R77, R79 ;  /* 0x0000004d084d7224 */ /* 0x040fe200078e024f */
[----:B------:R-:W-:Y:S01]  /*3900*/  LOP3.LUT R112, R13, 0x1c, RZ, 0xfc, !PT ;  /* 0x0000001c0d707812 */ /* 0x000fe200078efcff */
[----:B------:R-:W-:Y:S01]  /*3910*/  IMAD R79, R8, R74, R81 ;  /* 0x0000004a084f7224 */ /* 0x000fe200078e0251 */
[----:B-----5:R-:W-:Y:S01]  /*3920*/  IABS R83, R108 ;  /* 0x0000006c00537213 */ /* 0x020fe20000000000 */
[----:B------:R-:W-:Y:S01]  /*3930*/  @!P6 IMAD.IADD R7, R7, 0x1, -R8 ;  /* 0x000000010707e824 */ /* 0x000fe200078e0a08 */
[----:B------:R-:W-:-:S02]  /*3940*/  IABS R87, R112 ;  /* 0x0000007000577213 */ /* 0x000fc40000000000 */
[C---:B------:R-:W-:Y:S02]  /*3950*/  ISETP.GT.U32.AND P6, PT, R8.reuse, R79, PT ;  /* 0x0000004f0800720c */ /* 0x040fe40003fc4070 */
[----:B------:R-:W-:Y:S01]  /*3960*/  ISETP.GT.U32.AND P0, PT, R8, R15, PT ;  /* 0x0000000f0800720c */ /* 0x000fe20003f04070 */
[----:B------:R-:W-:-:S04]  /*3970*/  IMAD.HI.U32 R76, R12, R83, RZ ;  /* 0x000000530c4c7227 */ /* 0x000fc800078e00ff */
[----:B------:R-:W-:Y:S01]  /*3980*/  IMAD.HI.U32 R6, R12, R87, RZ ;  /* 0x000000570c067227 */ /* 0x000fe200078e00ff */
[----:B------:R-:W-:-:S03]  /*3990*/  LOP3.LUT R82, R13, 0x20, RZ, 0xfc, !PT ;  /* 0x000000200d527812 */ /* 0x000fc600078efcff */
[----:B------:R-:W-:Y:S02]  /*39a0*/  IMAD.MOV R76, RZ, RZ, -R76 ;  /* 0x000000ffff4c7224 */ /* 0x000fe400078e0a4c */
[----:B------:R-:W-:Y:S02]  /*39b0*/  IMAD.MOV R6, RZ, RZ, -R6 ;  /* 0x000000ffff067224 */ /* 0x000fe400078e0a06 */
[C---:B------:R-:W-:Y:S02]  /*39c0*/  IMAD R81, R8.reuse, R76, R83 ;  /* 0x0000004c08517224 */ /* 0x040fe400078e0253 */
[C---:B------:R-:W-:Y:S01]  /*39d0*/  IMAD R83, R8.reuse, R6, R87 ;  /* 0x0000000608537224 */ /* 0x040fe200078e0257 */
[----:B------:R-:W-:Y:S01]  /*39e0*/  IABS R87, R82 ;  /* 0x0000005200577213 */ /* 0x000fe20000000000 */
[--C-:B------:R-:W-:Y:S01]  /*39f0*/  @!P6 IMAD.IADD R79, R79, 0x1, -R8.reuse ;  /* 0x000000014f4fe824 */ /* 0x100fe200078e0a08 */
[----:B------:R-:W-:Y:S01]  /*3a00*/  ISETP.GT.U32.AND P2, PT, R8, R93, PT ;  /* 0x0000005d0800720c */ /* 0x000fe20003f44070 */
[----:B------:R-:W-:-:S02]  /*3a10*/  @!P0 IMAD.IADD R15, R15, 0x1, -R8 ;  /* 0x000000010f0f8824 */ /* 0x000fc400078e0a08 */
[----:B------:R-:W-:Y:S01]  /*3a20*/  IMAD.HI.U32 R6, R12, R87, RZ ;  /* 0x000000570c067227 */ /* 0x000fe200078e00ff */
[C---:B------:R-:W-:Y:S02]  /*3a30*/  ISETP.GT.U32.AND P6, PT, R8.reuse, R79, PT ;  /* 0x0000004f0800720c */ /* 0x040fe40003fc4070 */
[C---:B------:R-:W-:Y:S01]  /*3a40*/  ISETP.GT.U32.AND P5, PT, R8.reuse, R15, PT ;  /* 0x0000000f0800720c */ /* 0x040fe20003fa4070 */
[----:B------:R-:W-:Y:S01]  /*3a50*/  IMAD.MOV R74, RZ, RZ, -R6 ;  /* 0x000000ffff4a7224 */ /* 0x000fe200078e0a06 */
[----:B------:R-:W-:Y:S02]  /*3a60*/  LOP3.LUT R114, R13, 0x24, RZ, 0xfc, !PT ;  /* 0x000000240d727812 */ /* 0x000fe400078efcff */
[C---:B------:R-:W-:Y:S01]  /*3a70*/  ISETP.GT.U32.AND P0, PT, R8.reuse, R77, PT ;  /* 0x0000004d0800720c */ /* 0x040fe20003f04070 */
[C---:B------:R-:W-:Y:S01]  /*3a80*/  IMAD R87, R8.reuse, R74, R87 ;  /* 0x0000004a08577224 */ /* 0x040fe200078e0257 */
[----:B------:R-:W-:Y:S01]  /*3a90*/  ISETP.GT.U32.AND P4, PT, R8, R75, PT ;  /* 0x0000004b0800720c */ /* 0x000fe20003f84070 */
[----:B------:R-:W-:Y:S01]  /*3aa0*/  @!P2 IMAD.IADD R93, R93, 0x1, -R8 ;  /* 0x000000015d5da824 */ /* 0x000fe200078e0a08 */
[----:B------:R-:W-:-:S02]  /*3ab0*/  IABS R109, R114 ;  /* 0x00000072006d7213 */ /* 0x000fc40000000000 */
[----:B------:R-:W-:Y:S01]  /*3ac0*/  ISETP.GE.AND P2, PT, R13, RZ, PT ;  /* 0x000000ff0d00720c */ /* 0x000fe20003f46270 */
[--C-:B------:R-:W-:Y:S01]  /*3ad0*/  @!P6 IMAD.IADD R79, R79, 0x1, -R8.reuse ;  /* 0x000000014f4fe824 */ /* 0x100fe200078e0a08 */
[C---:B------:R-:W-:Y:S01]  /*3ae0*/  ISETP.GT.U32.AND P6, PT, R8.reuse, R87, PT ;  /* 0x000000570800720c */ /* 0x040fe20003fc4070 */
[----:B------:R-:W-:Y:S01]  /*3af0*/  @!P5 IMAD.IADD R15, R15, 0x1, -R8 ;  /* 0x000000010f0fd824 */ /* 0x000fe200078e0a08 */
[----:B------:R-:W-:Y:S01]  /*3b00*/  ISETP.GT.U32.AND P5, PT, R8, R93, PT ;  /* 0x0000005d0800720c */ /* 0x000fe20003fa4070 */
[----:B------:R-:W-:-:S04]  /*3b10*/  IMAD.HI.U32 R6, R12, R109, RZ ;  /* 0x0000006d0c067227 */ /* 0x000fc800078e00ff */
[----:B------:R-:W-:Y:S02]  /*3b20*/  IMAD.MOV R6, RZ, RZ, -R6 ;  /* 0x000000ffff067224 */ /* 0x000fe400078e0a06 */
[--C-:B------:R-:W-:Y:S01]  /*3b30*/  @!P0 IMAD.IADD R77, R77, 0x1, -R8.reuse ;  /* 0x000000014d4d8824 */ /* 0x100fe200078e0a08 */
[C---:B------:R-:W-:Y:S01]  /*3b40*/  ISETP.GT.U32.AND P0, PT, R8.reuse, R7, PT ;  /* 0x000000070800720c */ /* 0x040fe20003f04070 */
[--C-:B------:R-:W-:Y:S01]  /*3b50*/  @!P4 IMAD.IADD R75, R75, 0x1, -R8.reuse ;  /* 0x000000014b4bc824 */ /* 0x100fe200078e0a08 */
[----:B------:R-:W-:Y:S01]  /*3b60*/  IABS R111, R116 ;  /* 0x00000074006f7213 */ /* 0x000fe20000000000 */
[C---:B------:R-:W-:Y:S02]  /*3b70*/  IMAD R109, R8.reuse, R6, R109 ;  /* 0x00000006086d7224 */ /* 0x040fe400078e026d */
[----:B------:R-:W-:Y:S01]  /*3b80*/  @!P2 IMAD.MOV R15, RZ, RZ, -R15 ;  /* 0x000000ffff0fa224 */ /* 0x000fe200078e0a0f */
[C---:B------:R-:W-:Y:S01]  /*3b90*/  ISETP.GT.U32.AND P2, PT, R8.reuse, R77, PT ;  /* 0x0000004d0800720c */ /* 0x040fe20003f44070 */
[--C-:B------:R-:W-:Y:S01]  /*3ba0*/  @!P6 IMAD.IADD R87, R87, 0x1, -R8.reuse ;  /* 0x000000015757e824 */ /* 0x100fe200078e0a08 */
[C---:B------:R-:W-:Y:S01]  /*3bb0*/  ISETP.GT.U32.AND P4, PT, R8.reuse, R75, PT ;  /* 0x0000004b0800720c */ /* 0x040fe20003f84070 */
[----:B------:R-:W-:Y:S01]  /*3bc0*/  @!P5 IMAD.IADD R93, R93, 0x1, -R8 ;  /* 0x000000015d5dd824 */ /* 0x000fe200078e0a08 */
[----:B------:R-:W-:Y:S01]  /*3bd0*/  ISETP.GT.U32.AND P6, PT, R8, R109, PT ;  /* 0x0000006d0800720c */ /* 0x000fe20003fc4070 */
[----:B------:R-:W-:Y:S01]  /*3be0*/  IMAD.HI.U32 R74, R12, R111, RZ ;  /* 0x0000006f0c4a7227 */ /* 0x000fe200078e00ff */
[----:B------:R-:W-:-:S03]  /*3bf0*/  ISETP.GT.U32.AND P5, PT, R8, R81, PT ;  /* 0x000000510800720c */ /* 0x000fc60003fa4070 */
[----:B------:R-:W-:Y:S02]  /*3c00*/  IMAD.MOV R74, RZ, RZ, -R74 ;  /* 0x000000ffff4a7224 */ /* 0x000fe400078e0a4a */
[--C-:B------:R-:W-:Y:S01]  /*3c10*/  @!P0 IMAD.IADD R7, R7, 0x1, -R8.reuse ;  /* 0x0000000107078824 */ /* 0x100fe200078e0a08 */
[C---:B------:R-:W-:Y:S01]  /*3c20*/  ISETP.GT.U32.AND P0, PT, R8.reuse, R83, PT ;  /* 0x000000530800720c */ /* 0x040fe20003f04070 */
[----:B------:R-:W-:Y:S02]  /*3c30*/  IMAD R111, R8, R74, R111 ;  /* 0x0000004a086f7224 */ /* 0x000fe400078e026f */
[--C-:B------:R-:W-:Y:S01]  /*3c40*/  @!P2 IMAD.IADD R77, R77, 0x1, -R8.reuse ;  /* 0x000000014d4da824 */ /* 0x100fe200078e0a08 */
[----:B------:R-:W-:Y:S01]  /*3c50*/  ISETP.GE.AND P2, PT, R86, RZ, PT ;  /* 0x000000ff5600720c */ /* 0x000fe20003f46270 */
[--C-:B------:R-:W-:Y:S01]  /*3c60*/  @!P4 IMAD.IADD R75, R75, 0x1, -R8.reuse ;  /* 0x000000014b4bc824 */ /* 0x100fe200078e0a08 */
[----:B------:R-:W-:Y:S01]  /*3c70*/  ISETP.GE.AND P4, PT, R110, RZ, PT ;  /* 0x000000ff6e00720c */ /* 0x000fe20003f86270 */
[--C-:B------:R-:W-:Y:S01]  /*3c80*/  @!P6 IMAD.IADD R109, R109, 0x1, -R8.reuse ;  /* 0x000000016d6de824 */ /* 0x100fe200078e0a08 */
[----:B------:R-:W-:Y:S01]  /*3c90*/  LOP3.LUT R86, R13, 0x2c, RZ, 0xfc, !PT ;  /* 0x0000002c0d567812 */ /* 0x000fe200078efcff */
[----:B------:R-:W-:Y:S01]  /*3ca0*/  @!P5 IMAD.IADD R81, R81, 0x1, -R8 ;  /* 0x000000015151d824 */ /* 0x000fe200078e0a08 */
[----:B------:R-:W-:-:S02]  /*3cb0*/  ISETP.GT.U32.AND P6, PT, R8, R111, PT ;  /* 0x0000006f0800720c */ /* 0x000fc40003fc4070 */
[----:B------:R-:W-:Y:S02]  /*3cc0*/  ISETP.GE.AND P5, PT, R106, RZ, PT ;  /* 0x000000ff6a00720c */ /* 0x000fe40003fa6270 */
[----:B------:R-:W-:Y:S02]  /*3cd0*/  LOP3.LUT R106, R13, 0x30, RZ, 0xfc, !PT ;  /* 0x000000300d6a7812 */ /* 0x000fe400078efcff */
[----:B------:R-:W-:Y:S01]  /*3ce0*/  IABS R113, R86 ;  /* 0x0000005600717213 */ /* 0x000fe20000000000 */
[----:B------:R-:W-:Y:S01]  /*3cf0*/  @!P0 IMAD.IADD R83, R83, 0x1, -R8 ;  /* 0x0000000153538824 */ /* 0x000fe200078e0a08 */
[----:B------:R-:W-:Y:S02]  /*3d00*/  LOP3.LUT R110, R13, 0x34, RZ, 0xfc, !PT ;  /* 0x000000340d6e7812 */ /* 0x000fe400078efcff */
[----:B------:R-:W-:Y:S01]  /*3d10*/  IABS R115, R106 ;  /* 0x0000006a00737213 */ /* 0x000fe20000000000 */
[----:B------:R-:W-:Y:S01]  /*3d20*/  IMAD.HI.U32 R6, R12, R113, RZ ;  /* 0x000000710c067227 */ /* 0x000fe200078e00ff */
[----:B------:R-:W-:-:S02]  /*3d30*/  ISETP.GE.AND P0, PT, R80, RZ, PT ;  /* 0x000000ff5000720c */ /* 0x000fc40003f06270 */
[C---:B------:R-:W-:Y:S02]  /*3d40*/  LOP3.LUT R118, R13.reuse, 0x38, RZ, 0xfc, !PT ;  /* 0x000000380d767812 */ /* 0x040fe400078efcff */
[----:B------:R-:W-:Y:S02]  /*3d50*/  IABS R119, R110 ;  /* 0x0000006e00777213 */ /* 0x000fe40000000000 */
[----:B------:R-:W-:Y:S01]  /*3d60*/  LOP3.LUT R80, R13, 0x3c, RZ, 0xfc, !PT ;  /* 0x0000003c0d507812 */ /* 0x000fe200078efcff */
[----:B------:R-:W-:Y:S01]  /*3d70*/  IMAD.HI.U32 R13, R12, R115, RZ ;  /* 0x000000730c0d7227 */ /* 0x000fe200078e00ff */
[----:B------:R-:W-:Y:S02]  /*3d80*/  IABS R121, R118 ;  /* 0x0000007600797213 */ /* 0x000fe40000000000 */
[----:B------:R-:W-:Y:S01]  /*3d90*/  IABS R123, R80 ;  /* 0x00000050007b7213 */ /* 0x000fe20000000000 */
[----:B------:R-:W-:Y:S02]  /*3da0*/  IMAD.MOV R6, RZ, RZ, -R6 ;  /* 0x000000ffff067224 */ /* 0x000fe400078e0a06 */
[----:B------:R-:W-:Y:S01]  /*3db0*/  @!P6 IMAD.IADD R111, R111, 0x1, -R8 ;  /* 0x000000016f6fe824 */ /* 0x000fe200078e0a08 */
[C---:B------:R-:W-:Y:S01]  /*3dc0*/  ISETP.GT.U32.AND P6, PT, R8.reuse, R81, PT ;  /* 0x000000510800720c */ /* 0x040fe20003fc4070 */
[----:B------:R-:W-:Y:S01]  /*3dd0*/  @!P4 IMAD.MOV R7, RZ, RZ, -R7 ;  /* 0x000000ffff07c224 */ /* 0x000fe200078e0a07 */
[----:B------:R-:W-:Y:S01]  /*3de0*/  ISETP.GT.U32.AND P4, PT, R8, R83, PT ;  /* 0x000000530800720c */ /* 0x000fe20003f84070 */
[----:B------:R-:W-:-:S04]  /*3df0*/  IMAD.HI.U32 R74, R12, R119, RZ ;  /* 0x000000770c4a7227 */ /* 0x000fc800078e00ff */
[----:B------:R-:W-:Y:S02]  /*3e00*/  IMAD.MOV R78, RZ, RZ, -R13 ;  /* 0x000000ffff4e7224 */ /* 0x000fe400078e0a0d */
[C---:B------:R-:W-:Y:S02]  /*3e10*/  IMAD R13, R8.reuse, R6, R113 ;  /* 0x00000006080d7224 */ /* 0x040fe400078e0271 */
[----:B------:R-:W-:Y:S01]  /*3e20*/  @!P3 IMAD.MOV R93, RZ, RZ, -R93 ;  /* 0x000000ffff5db224 */ /* 0x000fe200078e0a5d */
[----:B------:R-:W-:Y:S01]  /*3e30*/  ISETP.GT.U32.AND P3, PT, R8, R109, PT ;  /* 0x0000006d0800720c */ /* 0x000fe20003f64070 */
[----:B------:R-:W-:-:S04]  /*3e40*/  IMAD.HI.U32 R76, R12, R121, RZ ;  /* 0x000000790c4c7227 */ /* 0x000fc800078e00ff */
[----:B------:R-:W-:Y:S02]  /*3e50*/  IMAD.MOV R74, RZ, RZ, -R74 ;  /* 0x000000ffff4a7224 */ /* 0x000fe400078e0a4a */
[----:B------:R-:W-:-:S04]  /*3e60*/  IMAD.HI.U32 R12, R12, R123, RZ ;  /* 0x0000007b0c0c7227 */ /* 0x000fc800078e00ff */
[----:B------:R-:W-:Y:S01]  /*3e70*/  @!P0 IMAD.MOV R79, RZ, RZ, -R79 ;  /* 0x000000ffff4f8224 */ /* 0x000fe200078e0a4f */
[C---:B------:R-:W-:Y:S01]  /*3e80*/  ISETP.GT.U32.AND P0, PT, R8.reuse, R13, PT ;  /* 0x0000000d0800720c */ /* 0x040fe20003f04070 */
[----:B------:R-:W-:Y:S02]  /*3e90*/  IMAD.MOV R76, RZ, RZ, -R76 ;  /* 0x000000ffff4c7224 */ /* 0x000fe400078e0a4c */
[C---:B------:R-:W-:Y:S02]  /*3ea0*/  IMAD R113, R8.reuse, R78, R115 ;  /* 0x0000004e08717224 */ /* 0x040fe400078e0273 */
[----:B------:R-:W-:Y:S01]  /*3eb0*/  @!P2 IMAD.MOV R75, RZ, RZ, -R75 ;  /* 0x000000ffff4ba224 */ /* 0x000fe200078e0a4b */
[C---:B------:R-:W-:Y:S01]  /*3ec0*/  ISETP.GT.U32.AND P2, PT, R8.reuse, R87, PT ;  /* 0x000000570800720c */ /* 0x040fe20003f44070 */
[----:B------:R-:W-:Y:S02]  /*3ed0*/  IMAD R115, R8, R74, R119 ;  /* 0x0000004a08737224 */ /* 0x000fe400078e0277 */
[----:B------:R-:W-:-:S02]  /*3ee0*/  IMAD.MOV R12, RZ, RZ, -R12 ;  /* 0x000000ffff0c7224 */ /* 0x000fc400078e0a0c */
[C---:B------:R-:W-:Y:S02]  /*3ef0*/  IMAD R119, R8.reuse, R76, R121 ;  /* 0x0000004c08777224 */ /* 0x040fe400078e0279 */
[----:B------:R-:W-:Y:S01]  /*3f00*/  @!P5 IMAD.MOV R77, RZ, RZ, -R77 ;  /* 0x000000ffff4dd224 */ /* 0x000fe200078e0a4d */
[C---:B------:R-:W-:Y:S01]  /*3f10*/  ISETP.GT.U32.AND P5, PT, R8.reuse, R111, PT ;  /* 0x0000006f0800720c */ /* 0x040fe20003fa4070 */
[--C-:B------:R-:W-:Y:S01]  /*3f20*/  @!P6 IMAD.IADD R81, R81, 0x1, -R8.reuse ;  /* 0x000000015151e824 */ /* 0x100fe200078e0a08 */
[C---:B------:R-:W-:Y:S01]  /*3f30*/  ISETP.GT.U32.AND P6, PT, R8.reuse, R113, PT ;  /* 0x000000710800720c */ /* 0x040fe20003fc4070 */
[C---:B------:R-:W-:Y:S02]  /*3f40*/  IMAD R121, R8.reuse, R12, R123 ;  /* 0x0000000c08797224 */ /* 0x040fe400078e027b */
[--C-:B------:R-:W-:Y:S01]  /*3f50*/  @!P4 IMAD.IADD R83, R83, 0x1, -R8.reuse ;  /* 0x000000015353c824 */ /* 0x100fe200078e0a08 */
[C---:B------:R-:W-:Y:S01]  /*3f60*/  ISETP.GT.U32.AND P4, PT, R8.reuse, R115, PT ;  /* 0x000000730800720c */ /* 0x040fe20003f84070 */
[--C-:B------:R-:W-:Y:S01]  /*3f70*/  @!P3 IMAD.IADD R109, R109, 0x1, -R8.reuse ;  /* 0x000000016d6db824 */ /* 0x100fe200078e0a08 */
[----:B------:R-:W-:Y:S01]  /*3f80*/  ISETP.GT.U32.AND P3, PT, R8, R121, PT ;  /* 0x000000790800720c */ /* 0x000fe20003f64070 */
[--C-:B------:R-:W-:Y:S01]  /*3f90*/  @!P0 IMAD.IADD R13, R13, 0x1, -R8.reuse ;  /* 0x000000010d0d8824 */ /* 0x100fe200078e0a08 */
[----:B------:R-:W-:Y:S01]  /*3fa0*/  ISETP.GE.AND P0, PT, R112, RZ, PT ;  /* 0x000000ff7000720c */ /* 0x000fe20003f06270 */
[--C-:B------:R-:W-:Y:S01]  /*3fb0*/  @!P2 IMAD.IADD R87, R87, 0x1, -R8.reuse ;  /* 0x000000015757a824 */ /* 0x100fe200078e0a08 */
[----:B------:R-:W-:Y:S01]  /*3fc0*/  ISETP.GT.U32.AND P2, PT, R8, R119, PT ;  /* 0x000000770800720c */ /* 0x000fe20003f44070 */
[--C-:B------:R-:W-:Y:S01]  /*3fd0*/  @!P5 IMAD.IADD R111, R111, 0x1, -R8.reuse ;  /* 0x000000016f6fd824 */ /* 0x100fe200078e0a08 */
[----:B------:R-:W-:Y:S01]  /*3fe0*/  ISETP.GE.AND P5, PT, R108, RZ, PT ;  /* 0x000000ff6c00720c */ /* 0x000fe20003fa6270 */
[----:B------:R-:W-:Y:S01]  /*3ff0*/  @!P6 IMAD.IADD R113, R113, 0x1, -R8 ;  /* 0x000000017171e824 */ /* 0x000fe200078e0a08 */
[----:B------:R-:W-:-:S03]  /*4000*/  ISETP.GE.AND P6, PT, R82, RZ, PT ;  /* 0x000000ff5200720c */ /* 0x000fc60003fc6270 */
[--C-:B------:R-:W-:Y:S01]  /*4010*/  @!P4 IMAD.IADD R115, R115, 0x1, -R8.reuse ;  /* 0x000000017373c824 */ /* 0x100fe200078e0a08 */
[----:B------:R-:W-:Y:S01]  /*4020*/  ISETP.GE.AND P4, PT, R114, RZ, PT ;  /* 0x000000ff7200720c */ /* 0x000fe20003f86270 */
[--C-:B------:R-:W-:Y:S01]  /*4030*/  @!P3 IMAD.IADD R121, R121, 0x1, -R8.reuse ;  /* 0x000000017979b824 */ /* 0x100fe200078e0a08 */
[C---:B------:R-:W-:Y:S01]  /*4040*/  ISETP.GT.U32.AND P3, PT, R8.reuse, R13, PT ;  /* 0x0000000d0800720c */ /* 0x040fe20003f64070 */
[----:B------:R-:W-:Y:S01]  /*4050*/  @!P0 IMAD.MOV R83, RZ, RZ, -R83 ;  /* 0x000000ffff538224 */ /* 0x000fe200078e0a53 */
[----:B------:R-:W-:Y:S01]  /*4060*/  ISETP.GT.U32.AND P0, PT, R8, R113, PT ;  /* 0x000000710800720c */ /* 0x000fe20003f04070 */
[----:B------:R-:W-:Y:S01]  /*4070*/  @!P2 IMAD.IADD R119, R119, 0x1, -R8 ;  /* 0x000000017777a824 */ /* 0x000fe200078e0a08 */
[----:B------:R-:W-:Y:S01]  /*4080*/  ISETP.GE.AND P2, PT, R116, RZ, PT ;  /* 0x000000ff7400720c */ /* 0x000fe20003f46270 */
[----:B------:R-:W-:Y:S01]  /*4090*/  @!P5 IMAD.MOV R81, RZ, RZ, -R81 ;  /* 0x000000ffff51d224 */ /* 0x000fe200078e0a51 */
[C---:B------:R-:W-:Y:S01]  /*40a0*/  ISETP.GT.U32.AND P5, PT, R8.reuse, R115, PT ;  /* 0x000000730800720c */ /* 0x040fe20003fa4070 */
[----:B------:R-:W-:Y:S01]  /*40b0*/  @!P6 IMAD.MOV R87, RZ, RZ, -R87 ;  /* 0x000000ffff57e224 */ /* 0x000fe200078e0a57 */
[----:B------:R-:W-:-:S03]  /*40c0*/  ISETP.GT.U32.AND P6, PT, R8, R121, PT ;  /* 0x000000790800720c */ /* 0x000fc60003fc4070 */
[----:B------:R-:W-:Y:S01]  /*40d0*/  @!P4 IMAD.MOV R109, RZ, RZ, -R109 ;  /* 0x000000ffff6dc224 */ /* 0x000fe200078e0a6d */
[----:B------:R-:W-:Y:S01]  /*40e0*/  ISETP.GT.U32.AND P4, PT, R8, R119, PT ;  /* 0x000000770800720c */ /* 0x000fe20003f84070 */
[--C-:B------:R-:W-:Y:S01]  /*40f0*/  @!P3 IMAD.IADD R13, R13, 0x1, -R8.reuse ;  /* 0x000000010d0db824 */ /* 0x100fe200078e0a08 */
[----:B------:R-:W-:Y:S01]  /*4100*/  ISETP.GE.AND P3, PT, R106, RZ, PT ;  /* 0x000000ff6a00720c */ /* 0x000fe20003f66270 */
[----:B------:R-:W-:Y:S02]  /*4110*/  VIADD R9, R9, UR11 ;  /* 0x0000000b09097c36 */ /* 0x000fe40008000000 */
[--C-:B------:R-:W-:Y:S01]  /*4120*/  @!P0 IMAD.IADD R113, R113, 0x1, -R8.reuse ;  /* 0x0000000171718824 */ /* 0x100fe200078e0a08 */
[----:B------:R-:W-:Y:S01]  /*4130*/  ISETP.GE.AND P0, PT, R110, RZ, PT ;  /* 0x000000ff6e00720c */ /* 0x000fe20003f06270 */
[----:B------:R-:W-:Y:S01]  /*4140*/  @!P2 IMAD.MOV R111, RZ, RZ, -R111 ;  /* 0x000000ffff6fa224 */ /* 0x000fe200078e0a6f */
[----:B------:R-:W-:Y:S01]  /*4150*/  ISETP.GE.AND P2, PT, R86, RZ, PT ;  /* 0x000000ff5600720c */ /* 0x000fe20003f46270 */
[--C-:B------:R-:W-:Y:S01]  /*4160*/  @!P5 IMAD.IADD R115, R115, 0x1, -R8.reuse ;  /* 0x000000017373d824 */ /* 0x100fe200078e0a08 */
[----:B------:R-:W-:Y:S01]  /*4170*/  R2UR UR7, R9 ;  /* 0x00000000090772ca */ /* 0x000fe200000e0000 */
[--C-:B------:R-:W-:Y:S01]  /*4180*/  @!P6 IMAD.IADD R121, R121, 0x1, -R8.reuse ;  /* 0x000000017979e824 */ /* 0x100fe200078e0a08 */
[----:B------:R-:W-:Y:S01]  /*4190*/  ISETP.GE.AND P5, PT, R118, RZ, PT ;  /* 0x000000ff7600720c */ /* 0x000fe20003fa6270 */
[----:B------:R-:W-:Y:S01]  /*41a0*/  @!P4 IMAD.IADD R119, R119, 0x1, -R8 ;  /* 0x000000017777c824 */ /* 0x000fe200078e0a08 */
[----:B------:R-:W-:Y:S01]  /*41b0*/  LOP3.LUT R9, R3, 0x3f, RZ, 0xc0, !PT ;  /* 0x0000003f03097812 */ /* 0x000fe200078ec0ff */
[----:B------:R-:W-:Y:S01]  /*41c0*/  VIADD R82, R4, 0x3f ;  /* 0x0000003f04527836 */ /* 0x000fe20000000000 */
[----:B------:R-:W-:-:S02]  /*41d0*/  ISETP.GE.AND P4, PT, R80, RZ, PT ;  /* 0x000000ff5000720c */ /* 0x000fc40003f86270 */
[----:B------:R-:W-:Y:S02]  /*41e0*/  ISETP.NE.AND P6, PT, R117, RZ, PT ;  /* 0x000000ff7500720c */ /* 0x000fe40003fc5270 */
[----:B------:R-:W-:Y:S01]  /*41f0*/  LOP3.LUT R6, RZ, R117, RZ, 0x33, !PT ;  /* 0x00000075ff067212 */ /* 0x000fe200078e33ff */
[----:B------:R-:W-:Y:S01]  /*4200*/  @!P3 IMAD.MOV R113, RZ, RZ, -R113 ;  /* 0x000000ffff71b224 */ /* 0x000fe200078e0a71 */
[----:B------:R-:W-:Y:S01]  /*4210*/  ISETP.GT.AND P3, PT, R82, 0x3f, PT ;  /* 0x0000003f5200780c */ /* 0x000fe20003f64270 */
[C---:B------:R-:W-:Y:S01]  /*4220*/  IMAD R8, R9.reuse, R183, RZ ;  /* 0x000000b709087224 */ /* 0x040fe200078e02ff */
[----:B------:R-:W-:Y:S01]  /*4230*/  SEL R15, R6, R15, !P6 ;  /* 0x0000000f060f7207 */ /* 0x000fe20007000000 */
[----:B------:R-:W-:Y:S01]  /*4240*/  @!P0 IMAD.MOV R115, RZ, RZ, -R115 ;  /* 0x000000ffff738224 */ /* 0x000fe200078e0a73 */
[----:B------:R-:W-:Y:S01]  /*4250*/  ISETP.LT.AND P0, PT, R9, R4, P3 ;  /* 0x000000040900720c */ /* 0x000fe20001f01270 */
[----:B------:R-:W-:Y:S01]  /*4260*/  @!P2 IMAD.MOV R13, RZ, RZ, -R13 ;  /* 0x000000ffff0da224 */ /* 0x000fe200078e0a0d */
[----:B------:R-:W-:Y:S01]  /*4270*/  LEA R136, P2, R8, UR18, 0x1 ;  /* 0x0000001208887c11 */ /* 0x000fe2000f8408ff */
[----:B--2---:R-:W-:Y:S01]  /*4280*/  IMAD R4, R15, UR4, RZ ;  /* 0x000000040f047c24 */ /* 0x004fe2000f8e02ff */
[----:B------:R-:W-:-:S02]  /*4290*/  SEL R93, R6, R93, !P6 ;  /* 0x0000005d065d7207 */ /* 0x000fc40007000000 */
[C---:B------:R-:W-:Y:S02]  /*42a0*/  SEL R12, R6.reuse, R7, !P6 ;  /* 0x00000007060c7207 */ /* 0x040fe40007000000 */
[----:B------:R-:W-:Y:S01]  /*42b0*/  SEL R75, R6, R75, !P6 ;  /* 0x0000004b064b7207 */ /* 0x000fe20007000000 */
[----:B------:R-:W-:Y:S01]  /*42c0*/  @!P5 IMAD.MOV R119, RZ, RZ, -R119 ;  /* 0x000000ffff77d224 */ /* 0x000fe200078e0a77 */
[----:B------:R-:W-:Y:S01]  /*42d0*/  LEA.HI.X.SX32 R137, R8, UR19, 0x1, P2 ;  /* 0x0000001308897c11 */ /* 0x000fe200090f0eff */
[----:B------:R-:W-:Y:S01]  /*42e0*/  @!P4 IMAD.MOV R121, RZ, RZ, -R121 ;  /* 0x000000ffff79c224 */ /* 0x000fe200078e0a79 */
[C---:B------:R-:W-:Y:S01]  /*42f0*/  SEL R77, R6.reuse, R77, !P6 ;  /* 0x0000004d064d7207 */ /* 0x040fe20007000000 */
[----:B------:R-:W-:Y:S01]  /*4300*/  IMAD R7, R93, UR4, RZ ;  /* 0x000000045d077c24 */ /* 0x000fe2000f8e02ff */
[----:B------:R-:W-:Y:S01]  /*4310*/  SEL R79, R6, R79, !P6 ;  /* 0x0000004f064f7207 */ /* 0x000fe20007000000 */
[----:B------:R-:W-:Y:S01]  /*4320*/  IMAD R8, R12, UR4, RZ ;  /* 0x000000040c087c24 */ /* 0x000fe2000f8e02ff */
[----:B------:R-:W-:Y:S01]  /*4330*/  SEL R81, R6, R81, !P6 ;  /* 0x0000005106517207 */ /* 0x000fe20007000000 */
[----:B------:R-:W-:Y:S01]  /*4340*/  IMAD R9, R75, UR4, RZ ;  /* 0x000000044b097c24 */ /* 0x000fe2000f8e02ff */
[----:B------:R-:W-:-:S02]  /*4350*/  LEA R166, P2, R4, R136, 0x1 ;  /* 0x0000008804a67211 */ /* 0x000fc400078408ff */
[C---:B------:R-:W-:Y:S02]  /*4360*/  SEL R74, R6.reuse, R83, !P6 ;  /* 0x00000053064a7207 */ /* 0x040fe40007000000 */
[C---:B------:R-:W-:Y:S02]  /*4370*/  SEL R87, R6.reuse, R87, !P6 ;  /* 0x0000005706577207 */ /* 0x040fe40007000000 */
[C---:B------:R-:W-:Y:S02]  /*4380*/  SEL R76, R6.reuse, R109, !P6 ;  /* 0x0000006d064c7207 */ /* 0x040fe40007000000 */
[C---:B------:R-:W-:Y:S02]  /*4390*/  SEL R111, R6.reuse, R111, !P6 ;  /* 0x0000006f066f7207 */ /* 0x040fe40007000000 */
[C---:B------:R-:W-:Y:S02]  /*43a0*/  SEL R78, R6.reuse, R13, !P6 ;  /* 0x0000000d064e7207 */ /* 0x040fe40007000000 */
[----:B------:R-:W-:-:S02]  /*43b0*/  SEL R113, R6, R113, !P6 ;  /* 0x0000007106717207 */ /* 0x000fc40007000000 */
[C---:B------:R-:W-:Y:S02]  /*43c0*/  SEL R80, R6.reuse, R115, !P6 ;  /* 0x0000007306507207 */ /* 0x040fe40007000000 */
[C---:B------:R-:W-:Y:S01]  /*43d0*/  SEL R119, R6.reuse, R119, !P6 ;  /* 0x0000007706777207 */ /* 0x040fe20007000000 */
[----:B------:R-:W-:Y:S01]  /*43e0*/  IMAD R12, R77, UR4, RZ ;  /* 0x000000044d0c7c24 */ /* 0x000fe2000f8e02ff */
[----:B------:R-:W-:Y:S01]  /*43f0*/  SEL R6, R6, R121, !P6 ;  /* 0x0000007906067207 */ /* 0x000fe20007000000 */
[----:B------:R-:W-:Y:S01]  /*4400*/  IMAD R13, R79, UR4, RZ ;  /* 0x000000044f0d7c24 */ /* 0x000fe2000f8e02ff */
[----:B------:R-:W-:Y:S01]  /*4410*/  LEA.HI.X.SX32 R167, R4, R137, 0x1, P2 ;  /* 0x0000008904a77211 */ /* 0x000fe200010f0eff */
[----:B------:R-:W-:Y:S01]  /*4420*/  IMAD R15, R81, UR4, RZ ;  /* 0x00000004510f7c24 */ /* 0x000fe2000f8e02ff */
[-C--:B------:R-:W-:Y:S01]  /*4430*/  LEA R164, P2, R7, R136.reuse, 0x1 ;  /* 0x0000008807a47211 */ /* 0x080fe200078408ff */
[----:B------:R-:W-:Y:S01]  /*4440*/  IMAD R74, R74, UR4, RZ ;  /* 0x000000044a4a7c24 */ /* 0x000fe2000f8e02ff */
[----:B------:R-:W-:-:S02]  /*4450*/  LEA R162, P6, R8, R136, 0x1 ;  /* 0x0000008808a27211 */ /* 0x000fc400078c08ff */
[-C--:B------:R-:W-:Y:S01]  /*4460*/  LEA R160, P5, R9, R136.reuse, 0x1 ;  /* 0x0000008809a07211 */ /* 0x080fe200078a08ff */
[----:B------:R-:W-:Y:S01]  /*4470*/  IMAD R75, R87, UR4, RZ ;  /* 0x00000004574b7c24 */ /* 0x000fe2000f8e02ff */
[-C--:B------:R-:W-:Y:S01]  /*4480*/  LEA.HI.X.SX32 R165, R7, R137.reuse, 0x1, P2 ;  /* 0x0000008907a57211 */ /* 0x080fe200010f0eff */
[----:B------:R-:W-:Y:S01]  /*4490*/  IMAD R76, R76, UR4, RZ ;  /* 0x000000044c4c7c24 */ /* 0x000fe2000f8e02ff */
[----:B------:R-:W-:Y:S01]  /*44a0*/  LEA.HI.X.SX32 R163, R8, R137, 0x1, P6 ;  /* 0x0000008908a37211 */ /* 0x000fe200030f0eff */
[----:B------:R-:W-:Y:S01]  /*44b0*/  IMAD R77, R111, UR4, RZ ;  /* 0x000000046f4d7c24 */ /* 0x000fe2000f8e02ff */
[-C--:B------:R-:W-:Y:S01]  /*44c0*/  LEA R158, P4, R12, R136.reuse, 0x1 ;  /* 0x000000880c9e7211 */ /* 0x080fe200078808ff */
[----:B------:R-:W-:Y:S01]  /*44d0*/  IMAD R78, R78, UR4, RZ ;  /* 0x000000044e4e7c24 */ /* 0x000fe2000f8e02ff */
[-C--:B------:R-:W-:Y:S02]  /*44e0*/  LEA R156, P2, R13, R136.reuse, 0x1 ;  /* 0x000000880d9c7211 */ /* 0x080fe400078408ff */
[----:B------:R-:W-:-:S02]  /*44f0*/  LEA R154, P6, R15, R136, 0x1 ;  /* 0x000000880f9a7211 */ /* 0x000fc400078c08ff */
[----:B------:R-:W-:Y:S01]  /*4500*/  LEA.HI.X.SX32 R161, R9, R137, 0x1, P5 ;  /* 0x0000008909a17211 */ /* 0x000fe200028f0eff */
[----:B------:R-:W-:Y:S01]  /*4510*/  IMAD R79, R113, UR4, RZ ;  /* 0x00000004714f7c24 */ /* 0x000fe2000f8e02ff */
[----:B------:R-:W-:Y:S01]  /*4520*/  LEA R152, P5, R74, R136, 0x1 ;  /* 0x000000884a987211 */ /* 0x000fe200078a08ff */
[----:B------:R-:W-:Y:S02]  /*4530*/  IMAD R80, R80, UR4, RZ ;  /* 0x0000000450507c24 */ /* 0x000fe4000f8e02ff */
[----:B------:R-:W-:Y:S02]  /*4540*/  IMAD R81, R119, UR4, RZ ;  /* 0x0000000477517c24 */ /* 0x000fe4000f8e02ff */
[----:B------:R-:W-:Y:S01]  /*4550*/  IMAD R6, R6, UR4, RZ ;  /* 0x0000000406067c24 */ /* 0x000fe2000f8e02ff */
[----:B------:R-:W-:-:S04]  /*4560*/  @!UP1 UIADD3 UR4, UPT, UPT, -UR13, 0x100000, URZ ;  /* 0x001000000d049890 */ /* 0x000fc8000fffe1ff */
[----:B------:R-:W-:Y:S02]  /*4570*/  @!UP1 USHF.L.U32 UR5, UR4, 0xb, URZ ;  /* 0x0000000b04059899 */ /* 0x000fe400080006ff */
[----:B------:R-:W-:Y:S01]  /*4580*/  @!UP1 USHF.L.U32 UR4, UR4, 0x1, URZ ;  /* 0x0000000104049899 */ /* 0x000fe200080006ff */
[-C--:B------:R-:W-:Y:S02]  /*4590*/  LEA.HI.X.SX32 R159, R12, R137.reuse, 0x1, P4 ;  /* 0x000000890c9f7211 */ /* 0x080fe400020f0eff */
[-C--:B------:R-:W-:Y:S02]  /*45a0*/  LEA.HI.X.SX32 R157, R13, R137.reuse, 0x1, P2 ;  /* 0x000000890d9d7211 */ /* 0x080fe400010f0eff */
[----:B------:R-:W-:Y:S02]  /*45b0*/  LEA.HI.X.SX32 R155, R15, R137, 0x1, P6 ;  /* 0x000000890f9b7211 */ /* 0x000fe400030f0eff */
[-C--:B------:R-:W-:Y:S02]  /*45c0*/  LEA R150, P4, R75, R136.reuse, 0x1 ;  /* 0x000000884b967211 */ /* 0x080fe400078808ff */
[----:B------:R-:W-:-:S02]  /*45d0*/  LEA R148, P2, R76, R136, 0x1 ;  /* 0x000000884c947211 */ /* 0x000fc400078408ff */
[-C--:B------:R-:W-:Y:S02]  /*45e0*/  LEA R146, P6, R77, R136.reuse, 0x1 ;  /* 0x000000884d927211 */ /* 0x080fe400078c08ff */
[-C--:B------:R-:W-:Y:S02]  /*45f0*/  LEA.HI.X.SX32 R153, R74, R137.reuse, 0x1, P5 ;  /* 0x000000894a997211 */ /* 0x080fe400028f0eff */
[-C--:B------:R-:W-:Y:S01]  /*4600*/  LEA R144, P5, R78, R136.reuse, 0x1 ;  /* 0x000000884e907211 */ /* 0x080fe200078a08ff */
[----:B------:R-:W-:Y:S01]  /*4610*/  VOTEU.ALL UP1, P1 ;  /* 0x0000000000ff7886 */ /* 0x000fe20000820000 */
[-C--:B------:R-:W-:Y:S02]  /*4620*/  LEA.HI.X.SX32 R151, R75, R137.reuse, 0x1, P4 ;  /* 0x000000894b977211 */ /* 0x080fe400020f0eff */
[-C--:B------:R-:W-:Y:S02]  /*4630*/  LEA.HI.X.SX32 R149, R76, R137.reuse, 0x1, P2 ;  /* 0x000000894c957211 */ /* 0x080fe400010f0eff */
[----:B------:R-:W-:Y:S01]  /*4640*/  LEA.HI.X.SX32 R147, R77, R137, 0x1, P6 ;  /* 0x000000894d937211 */ /* 0x000fe200030f0eff */
[----:B------:R-:W-:Y:S01]  /*4650*/  ULEA UR12, UR12, UR7, 0x3 ;  /* 0x000000070c0c7291 */ /* 0x000fe2000f8e18ff */
[-C--:B------:R-:W-:Y:S01]  /*4660*/  LEA R142, P4, R79, R136.reuse, 0x1 ;  /* 0x000000884f8e7211 */ /* 0x080fe200078808ff */
[----:B------:R0:W1:Y:S01]  /*4670*/  @!UP1 SYNCS.EXCH.64 URZ, [UR9+0x4008], UR4 ;  /* 0x0040080409ff95b2 */ /* 0x0000620008000100 */
[----:B------:R-:W-:-:S02]  /*4680*/  LEA R140, P2, R80, R136, 0x1 ;  /* 0x00000088508c7211 */ /* 0x000fc400078408ff */
[-C--:B------:R-:W-:Y:S02]  /*4690*/  LEA R138, P6, R81, R136.reuse, 0x1 ;  /* 0x00000088518a7211 */ /* 0x080fe400078c08ff */
[-C--:B------:R-:W-:Y:S02]  /*46a0*/  LEA.HI.X.SX32 R145, R78, R137.reuse, 0x1, P5 ;  /* 0x000000894e917211 */ /* 0x080fe400028f0eff */
[----:B------:R-:W-:Y:S02]  /*46b0*/  LEA R136, P5, R6, R136, 0x1 ;  /* 0x0000008806887211 */ /* 0x000fe400078a08ff */
[-C--:B------:R-:W-:Y:S02]  /*46c0*/  LEA.HI.X.SX32 R143, R79, R137.reuse, 0x1, P4 ;  /* 0x000000894f8f7211 */ /* 0x080fe400020f0eff */
[-C--:B------:R-:W-:Y:S02]  /*46d0*/  LEA.HI.X.SX32 R141, R80, R137.reuse, 0x1, P2 ;  /* 0x00000089508d7211 */ /* 0x080fe400010f0eff */
[----:B------:R-:W-:-:S02]  /*46e0*/  LEA.HI.X.SX32 R139, R81, R137, 0x1, P6 ;  /* 0x00000089518b7211 */ /* 0x000fc400030f0eff */
[----:B------:R-:W-:Y:S02]  /*46f0*/  LEA.HI.X.SX32 R137, R6, R137, 0x1, P5 ;  /* 0x0000008906897211 */ /* 0x000fe400028f0eff */
[----:B------:R-:W-:Y:S02]  /*4700*/  PRMT R13, R17, 0x5410, R18 ;  /* 0x00005410110d7816 */ /* 0x000fe40000000012 */
[----:B------:R-:W-:Y:S02]  /*4710*/  PRMT R6, R14, 0x5410, R21 ;  /* 0x000054100e067816 */ /* 0x000fe40000000015 */
[----:B------:R-:W-:Y:S02]  /*4720*/  PRMT R12, R23, 0x5410, R16 ;  /* 0x00005410170c7816 */ /* 0x000fe40000000010 */
[----:B------:R-:W-:Y:S02]  /*4730*/  PRMT R8, R10, 0x5410, R57 ;  /* 0x000054100a087816 */ /* 0x000fe40000000039 */
[----:B------:R-:W-:-:S02]  /*4740*/  PRMT R14, R20, 0x5410, R25 ;  /* 0x00005410140e7816 */ /* 0x000fc40000000019 */
[----:B------:R-:W-:Y:S02]  /*4750*/  PRMT R15, R24, 0x5410, R29 ;  /* 0x00005410180f7816 */ /* 0x000fe4000000001d */
[----:B------:R-:W-:Y:S02]  /*4760*/  PRMT R5, R5, 0x5410, R28 ;  /* 0x0000541005057816 */ /* 0x000fe4000000001c */
[----:B------:R-:W-:Y:S02]  /*4770*/  PRMT R16, R30, 0x5410, R31 ;  /* 0x000054101e107816 */ /* 0x000fe4000000001f */
[----:B------:R-:W-:Y:S02]  /*4780*/  PRMT R17, R32, 0x5410, R33 ;  /* 0x0000541020117816 */ /* 0x000fe40000000021 */
[----:B------:R-:W-:Y:S02]  /*4790*/  PRMT R7, R26, 0x5410, R35 ;  /* 0x000054101a077816 */ /* 0x000fe40000000023 */
[----:B---3--:R-:W-:-:S02]  /*47a0*/  PRMT R11, R34, 0x5410, R11 ;  /* 0x00005410220b7816 */ /* 0x008fc4000000000b */
[----:B------:R-:W-:Y:S02]  /*47b0*/  PRMT R9, R19, 0x5410, R56 ;  /* 0x0000541013097816 */ /* 0x000fe40000000038 */
        /* <DEDUP_REMOVED lines=19> */
[----:B------:R-:W-:Y:S01]  /*48f0*/  PRMT R35, R88, 0x5410, R107 ;  /* 0x0000541058237816 */ /* 0x000fe2000000006b */
[----:B01----:R-:W-:Y:S06]  /*4900*/  @!P3 BRA `(.L_x_6) ;  /* 0x000000000004b947 */ /* 0x003fec0003800000 */
[----:B------:R0:W-:Y:S02]  /*4910*/  STTM.x32 tmem[UR12], R4 ;  /* 0x00000004000079ed */ /* 0x0001e400082c000c */
.L_x_6:
[----:B------:R-:W1:Y:S01]  /*4920*/  FENCE.VIEW.ASYNC.T ;  /* 0x00000000000073c6 */ /* 0x000e620000000200 */
[----:B0-----:R-:W-:Y:S01]  /*4930*/  PRMT R5, RZ, 0x7610, R5 ;  /* 0x00007610ff057816 */ /* 0x001fe20000000005 */
[----:B-1----:R-:W-:Y:S01]  /*4940*/  BAR.SYNC.DEFER_BLOCKING 0x0 ;  /* 0x0000000000007b1d */ /* 0x002fe20000010000 */
[----:B------:R-:W-:Y:S02]  /*4950*/  PRMT R9, RZ, 0x7610, R9 ;  /* 0x00007610ff097816 */ /* 0x000fe40000000009 */
[----:B------:R-:W-:Y:S02]  /*4960*/  PRMT R13, RZ, 0x7610, R13 ;  /* 0x00007610ff0d7816 */ /* 0x000fe4000000000d */
[----:B------:R-:W-:Y:S01]  /*4970*/  PRMT R17, RZ, 0x7610, R17 ;  /* 0x00007610ff117816 */ /* 0x000fe20000000011 */
[----:B------:R-:W0:Y:S01]  /*4980*/  LDCU UR5, c[0x0][0x3a0] ;  /* 0x00007400ff0577ac */ /* 0x000e220008000800 */
[----:B------:R-:W-:Y:S02]  /*4990*/  PRMT R21, RZ, 0x7610, R21 ;  /* 0x00007610ff157816 */ /* 0x000fe40000000015 */
[----:B------:R-:W-:-:S02]  /*49a0*/  PRMT R25, RZ, 0x7610, R25 ;  /* 0x00007610ff197816 */ /* 0x000fc40000000019 */
[----:B------:R-:W-:Y:S02]  /*49b0*/  PRMT R29, RZ, 0x7610, R29 ;  /* 0x00007610ff1d7816 */ /* 0x000fe4000000001d */
[----:B------:R-:W-:Y:S02]  /*49c0*/  PRMT R33, RZ, 0x7610, R33 ;  /* 0x00007610ff217816 */ /* 0x000fe40000000021 */
[----:B------:R-:W-:Y:S02]  /*49d0*/  PRMT R7, RZ, 0x7610, R7 ;  /* 0x00007610ff077816 */ /* 0x000fe40000000007 */
[----:B------:R-:W-:Y:S02]  /*49e0*/  PRMT R11, RZ, 0x7610, R11 ;  /* 0x00007610ff0b7816 */ /* 0x000fe4000000000b */
[----:B------:R-:W-:Y:S02]  /*49f0*/  PRMT R15, RZ, 0x7610, R15 ;  /* 0x00007610ff0f7816 */ /* 0x000fe4000000000f */
[----:B------:R-:W-:-:S02]  /*4a00*/  PRMT R19, RZ, 0x7610, R19 ;  /* 0x00007610ff137816 */ /* 0x000fc40000000013 */
[----:B------:R-:W-:Y:S01]  /*4a10*/  PRMT R23, RZ, 0x7610, R23 ;  /* 0x00007610ff177816 */ /* 0x000fe20000000017 */
[----:B------:R-:W2:Y:S01]  /*4a20*/  @P0 LDG.E.U16 R5, desc[UR22][R166.64] ;  /* 0x00000016a6050981 */ /* 0x000ea2000c1e1500 */
[----:B------:R-:W-:Y:S02]  /*4a30*/  PRMT R27, RZ, 0x7610, R27 ;  /* 0x00007610ff1b7816 */ /* 0x000fe4000000001b */
[----:B------:R-:W-:Y:S01]  /*4a40*/  PRMT R31, RZ, 0x7610, R31 ;  /* 0x00007610ff1f7816 */ /* 0x000fe2000000001f */
[----:B------:R-:W3:Y:S01]  /*4a50*/  @P0 LDG.E.U16 R9, desc[UR22][R162.64] ;  /* 0x00000016a2090981 */ /* 0x000ee2000c1e1500 */
[----:B------:R-:W-:-:S03]  /*4a60*/  PRMT R35, RZ, 0x7610, R35 ;  /* 0x00007610ff237816 */ /* 0x000fc60000000023 */
[----:B------:R-:W4:Y:S04]  /*4a70*/  @P0 LDG.E.U16 R13, desc[UR22][R158.64] ;  /* 0x000000169e0d0981 */ /* 0x000f28000c1e1500 */
[----:B------:R-:W5:Y:S04]  /*4a80*/  @P0 LDG.E.U16 R17, desc[UR22][R154.64] ;  /* 0x000000169a110981 */ /* 0x000f68000c1e1500 */
        /* <DEDUP_REMOVED lines=11> */
[----:B------:R-:W5:Y:S01]  /*4b40*/  @P0 LDG.E.U16 R35, desc[UR22][R136.64] ;  /* 0x0000001688230981 */ /* 0x000f62000c1e1500 */
[----:B------:R-:W-:-:S04]  /*4b50*/  SHF.R.S32.HI R4, RZ, 0x1f, R51 ;  /* 0x0000001fff047819 */ /* 0x000fc80000011433 */
[----:B------:R-:W-:Y:S02]  /*4b60*/  SHF.L.U64.HI R51, R51, 0x1, R4 ;  /* 0x0000000133337819 */ /* 0x000fe40000010204 */
[----:B------:R-:W-:Y:S01]  /*4b70*/  LOP3.LUT R4, R3, 0xc0, RZ, 0xc0, !PT ;  /* 0x000000c003047812 */ /* 0x000fe200078ec0ff */
[----:B------:R-:W-:-:S03]  /*4b80*/  IMAD.SHL.U32 R118, R53, 0x2, RZ ;  /* 0x0000000235767824 */ /* 0x000fc600078e00ff */
[----:B------:R-:W-:-:S04]  /*4b90*/  SHF.R.U32.HI R53, RZ, 0x2, R4 ;  /* 0x00000002ff357819 */ /* 0x000fc80000011604 */
[----:B------:R-:W-:Y:S01]  /*4ba0*/  LOP3.LUT R118, R118, R53, RZ, 0x3c, !PT ;  /* 0x0000003576767212 */ /* 0x000fe200078e3cff */
[----:B0-----:R-:W-:-:S03]  /*4bb0*/  UIADD3 UR13, UPT, UPT, UR5, 0x3f, URZ ;  /* 0x0000003f050d7890 */ /* 0x001fc6000fffe0ff */
[----:B------:R-:W-:Y:S01]  /*4bc0*/  LOP3.LUT R116, R118, 0x40, RZ, 0x3c, !PT ;  /* 0x0000004076747812 */ /* 0x000fe200078e3cff */
[----:B------:R-:W-:Y:S01]  /*4bd0*/  USHF.R.S32.HI UR7, URZ, 0x1f, UR13 ;  /* 0x0000001fff077899 */ /* 0x000fe2000801140d */
[----:B------:R-:W-:-:S03]  /*4be0*/  IMAD.SHL.U32 R120, R182, 0x40, RZ ;  /* 0x00000040b6787824 */ /* 0x000fc600078e00ff */
[----:B------:R-:W-:Y:S01]  /*4bf0*/  ULEA.HI UR7, UR7, UR13, URZ, 0x6 ;  /* 0x0000000d07077291 */ /* 0x000fe2000f8f30ff */
[----:B------:R-:W-:Y:S01]  /*4c00*/  ISETP.NE.U32.AND P0, PT, R52, RZ, PT ;  /* 0x000000ff3400720c */ /* 0x000fe20003f05070 */
[----:B------:R-:W-:Y:S01]  /*4c10*/  UIADD3 UR5, UPT, UPT, UR9, 0x2000, URZ ;  /* 0x0000200009057890 */ /* 0x000fe2000fffe0ff */
[----:B------:R-:W-:Y:S01]  /*4c20*/  IMAD.WIDE R50, R120, 0x2, R50 ;  /* 0x0000000278327825 */ /* 0x000fe200078e0232 */
[----:B------:R-:W-:Y:S01]  /*4c30*/  USHF.R.S32.HI UR7, URZ, 0x6, UR7 ;  /* 0x00000006ff077899 */ /* 0x000fe20008011407 */
[----:B------:R-:W-:Y:S01]  /*4c40*/  ISETP.LT.OR P2, PT, R82, 0x40, P0 ;  /* 0x000000405200780c */ /* 0x000fe20000741670 */
[----:B------:R-:W-:Y:S02]  /*4c50*/  USHF.R.U32.HI UR5, URZ, 0x4, UR5 ;  /* 0x00000004ff057899 */ /* 0x000fe40008011605 */
[----:B------:R-:W-:Y:S01]  /*4c60*/  UISETP.LT.AND UP1, UPT, UR7, 0x1, UPT ;  /* 0x000000010700788c */ /* 0x000fe2000bf21270 */
[----:B------:R-:W-:Y:S01]  /*4c70*/  IADD3 R50, P3, PT, R50, UR16, RZ ;  /* 0x0000001032327c10 */ /* 0x000fe2000ff7e0ff */
[----:B------:R-:W-:-:S02]  /*4c80*/  USGXT.U32 UR16, UR5, 0xe ;  /* 0x0000000e0510789a */ /* 0x000fc40008000000 */
[----:B------:R-:W-:Y:S02]  /*4c90*/  USEL UR5, UR7, 0x1, !UP1 ;  /* 0x0000000107057887 */ /* 0x000fe4000c800000 */
[----:B------:R-:W-:Y:S02]  /*4ca0*/  UIADD3 UR13, UP1, UPT, UR16, 0x2, URZ ;  /* 0x00000002100d7890 */ /* 0x000fe4000ff3e0ff */
[----:B------:R-:W-:Y:S01]  /*4cb0*/  UIADD3 UR7, UPT, UPT, UR5, -0x1, URZ ;  /* 0xffffffff05077890 */ /* 0x000fe2000fffe0ff */
[----:B------:R-:W-:Y:S01]  /*4cc0*/  IADD3.X R51, PT, PT, R51, UR17, RZ, P3, !PT ;  /* 0x0000001133337c10 */ /* 0x000fe20009ffe4ff */
[----:B------:R-:W-:Y:S01]  /*4cd0*/  UMOV UR4, URZ ;  /* 0x000000ff00047c82 */ /* 0x000fe20008000000 */
[C---:B------:R-:W-:Y:S01]  /*4ce0*/  IMAD R113, R182.reuse, 0x21, RZ ;  /* 0x00000021b6717824 */ /* 0x040fe200078e02ff */
[----:B------:R-:W-:Y:S01]  /*4cf0*/  UIADD3.X UR17, UPT, UPT, UR4, 0x40004040, URZ, UP1, !UPT ;  /* 0x4000404004117890 */ /* 0x000fe20008ffe4ff */
[C---:B------:R-:W-:Y:S02]  /*4d00*/  IMAD R111, R182.reuse, 0x22, RZ ;  /* 0x00000022b66f7824 */ /* 0x040fe400078e02ff */
[----:B------:R-:W-:-:S02]  /*4d10*/  IMAD R109, R182, 0x23, RZ ;  /* 0x00000023b66d7824 */ /* 0x000fc400078e02ff */
[C---:B------:R-:W-:Y:S02]  /*4d20*/  IMAD R107, R182.reuse, 0x24, RZ ;  /* 0x00000024b66b7824 */ /* 0x040fe400078e02ff */
[C---:B------:R-:W-:Y:S02]  /*4d30*/  IMAD R105, R182.reuse, 0x25, RZ ;  /* 0x00000025b6697824 */ /* 0x040fe400078e02ff */
[C---:B------:R-:W-:Y:S02]  /*4d40*/  IMAD R103, R182.reuse, 0x26, RZ ;  /* 0x00000026b6677824 */ /* 0x040fe400078e02ff */
[C---:B------:R-:W-:Y:S02]  /*4d50*/  IMAD R101, R182.reuse, 0x27, RZ ;  /* 0x00000027b6657824 */ /* 0x040fe400078e02ff */
        /* <DEDUP_REMOVED lines=21> */
[C---:B------:R-:W-:Y:S01]  /*4eb0*/  IMAD R57, R182.reuse, 0x3d, RZ ;  /* 0x0000003db6397824 */ /* 0x040fe200078e02ff */
[----:B------:R-:W-:Y:S01]  /*4ec0*/  UISETP.NE.U32.AND UP1, UPT, UR7, URZ, UPT ;  /* 0x000000ff0700728c */ /* 0x000fe2000bf25070 */
[----:B------:R-:W-:Y:S01]  /*4ed0*/  IMAD.SHL.U32 R183, R183, 0x40, RZ ;  /* 0x00000040b7b77824 */ /* 0x000fe200078e00ff */
[----:B------:R-:W-:Y:S01]  /*4ee0*/  SHF.R.S32.HI R112, RZ, 0x1f, R113 ;  /* 0x0000001fff707819 */ /* 0x000fe20000011471 */
[C---:B------:R-:W-:Y:S01]  /*4ef0*/  IMAD R181, R182.reuse, 0xf, RZ ;  /* 0x0000000fb6b57824 */ /* 0x040fe200078e02ff */
[----:B------:R-:W-:Y:S01]  /*4f00*/  SHF.R.S32.HI R110, RZ, 0x1f, R111 ;  /* 0x0000001fff6e7819 */ /* 0x000fe2000001146f */
[C---:B------:R-:W-:Y:S01]  /*4f10*/  IMAD.SHL.U32 R179, R182.reuse, 0x10, RZ ;  /* 0x00000010b6b37824 */ /* 0x040fe200078e00ff */
[----:B------:R-:W-:Y:S01]  /*4f20*/  SHF.R.S32.HI R108, RZ, 0x1f, R109 ;  /* 0x0000001fff6c7819 */ /* 0x000fe2000001146d */
[C---:B------:R-:W-:Y:S01]  /*4f30*/  IMAD R177, R182.reuse, 0x11, RZ ;  /* 0x00000011b6b17824 */ /* 0x040fe200078e02ff */
        /* <DEDUP_REMOVED lines=29> */
[C---:B------:R-:W-:Y:S01]  /*5110*/  IMAD.SHL.U32 R115, R182.reuse, 0x20, RZ ;  /* 0x00000020b6737824 */ /* 0x040fe200078e00ff */
[----:B------:R-:W-:Y:S01]  /*5120*/  SHF.R.S32.HI R76, RZ, 0x1f, R77 ;  /* 0x0000001fff4c7819 */ /* 0x000fe2000001144d */
[C---:B------:R-:W-:Y:S01]  /*5130*/  IMAD R55, R182.reuse, 0x3e, RZ ;  /* 0x0000003eb6377824 */ /* 0x040fe200078e02ff */
[----:B------:R-:W-:Y:S01]  /*5140*/  SHF.R.S32.HI R74, RZ, 0x1f, R75 ;  /* 0x0000001fff4a7819 */ /* 0x000fe2000001144b */
[----:B------:R-:W-:Y:S01]  /*5150*/  IMAD R53, R182, 0x3f, RZ ;  /* 0x0000003fb6357824 */ /* 0x000fe200078e02ff */
[----:B------:R-:W-:-:S02]  /*5160*/  SHF.R.S32.HI R72, RZ, 0x1f, R73 ;  /* 0x0000001fff487819 */ /* 0x000fc40000011449 */
[----:B------:R-:W-:Y:S02]  /*5170*/  SHF.R.S32.HI R70, RZ, 0x1f, R71 ;  /* 0x0000001fff467819 */ /* 0x000fe40000011447 */
[----:B------:R-:W-:Y:S02]  /*5180*/  SHF.R.S32.HI R68, RZ, 0x1f, R69 ;  /* 0x0000001fff447819 */ /* 0x000fe40000011445 */
[----:B------:R-:W-:Y:S02]  /*5190*/  SHF.R.S32.HI R66, RZ, 0x1f, R67 ;  /* 0x0000001fff427819 */ /* 0x000fe40000011443 */
[----:B------:R-:W-:Y:S02]  /*51a0*/  SHF.R.S32.HI R64, RZ, 0x1f, R65 ;  /* 0x0000001fff407819 */ /* 0x000fe40000011441 */
[----:B------:R-:W-:Y:S02]  /*51b0*/  SHF.R.S32.HI R62, RZ, 0x1f, R63 ;  /* 0x0000001fff3e7819 */ /* 0x000fe4000001143f */
[----:B------:R-:W-:-:S02]  /*51c0*/  SHF.R.S32.HI R60, RZ, 0x1f, R61 ;  /* 0x0000001fff3c7819 */ /* 0x000fc4000001143d */
[----:B------:R-:W-:Y:S02]  /*51d0*/  SHF.R.S32.HI R58, RZ, 0x1f, R59 ;  /* 0x0000001fff3a7819 */ /* 0x000fe4000001143b */
[----:B------:R-:W-:Y:S01]  /*51e0*/  SHF.R.S32.HI R56, RZ, 0x1f, R57 ;  /* 0x0000001fff387819 */ /* 0x000fe20000011439 */
[----:B--2---:R0:W-:Y:S04]  /*51f0*/  STS.U16 [R118+UR9], R5 ;  /* 0x0000000576007988 */ /* 0x0041e80008000409 */
[----:B---3--:R1:W-:Y:S04]  /*5200*/  STS.U16 [R118+UR9+0x400], R9 ;  /* 0x0004000976007988 */ /* 0x0083e80008000409 */
[----:B----4-:R1:W-:Y:S04]  /*5210*/  STS.U16 [R118+UR9+0x800], R13 ;  /* 0x0008000d76007988 */ /* 0x0103e80008000409 */
[----:B-----5:R1:W-:Y:S04]  /*5220*/  STS.U16 [R118+UR9+0xc00], R17 ;  /* 0x000c001176007988 */ /* 0x0203e80008000409 */
[----:B------:R1:W-:Y:S04]  /*5230*/  STS.U16 [R118+UR9+0x1000], R21 ;  /* 0x0010001576007988 */ /* 0x0003e80008000409 */
        /* <DEDUP_REMOVED lines=10> */
[----:B------:R1:W-:Y:S01]  /*52e0*/  STS.U16 [R116+UR9+0x1e00], R35 ;  /* 0x001e002374007988 */ /* 0x0003e20008000409 */
[----:B------:R2:W-:Y:S06]  /*52f0*/  MEMBAR.ALL.CTA ;  /* 0x0000000000007992 */ /* 0x0005ec0000008000 */
[----:B--2---:R-:W2:Y:S01]  /*5300*/  FENCE.VIEW.ASYNC.S ;  /* 0x00000000000073c6 */ /* 0x004ea20000000000 */
[----:B0-----:R-:W-:-:S04]  /*5310*/  SHF.R.S32.HI R5, RZ, 0x1f, R182 ;  /* 0x0000001fff057819 */ /* 0x001fc800000114b6 */
[----:B------:R-:W-:Y:S01]  /*5320*/  SHF.L.U64.HI R114, R182, 0x1, R5 ;  /* 0x00000001b6727819 */ /* 0x000fe20000010205 */
[----:B--2---:R-:W-:Y:S06]  /*5330*/  BAR.SYNC.DEFER_BLOCKING 0x0 ;  /* 0x0000000000007b1d */ /* 0x004fec0000010000 */
[----:B-1----:R-:W-:Y:S05]  /*5340*/  @P2 BRA `(.L_x_7) ;  /* 0x0000000000c02947 */ /* 0x002fea0003800000 */
[----:B------:R-:W-:Y:S01]  /*5350*/  USHF.R.U32.HI UR14, URZ, 0x4, UR9 ;  /* 0x00000004ff0e7899 */ /* 0x000fe20008011609 */
[----:B------:R-:W-:Y:S01]  /*5360*/  UMOV UR4, URZ ;  /* 0x000000ff00047c82 */ /* 0x000fe20008000000 */
[----:B------:R-:W-:Y:S02]  /*5370*/  UIADD3 UR34, UPT, UPT, UR8, 0x88, URZ ;  /* 0x0000008808227890 */ /* 0x000fe4000fffe0ff */
[----:B------:R-:W-:Y:S02]  /*5380*/  USGXT.U32 UR14, UR14, 0xe ;  /* 0x0000000e0e0e789a */ /* 0x000fe40008000000 */
[----:B------:R-:W-:Y:S02]  /*5390*/  UIADD3 UR35, UPT, UPT, UR8, 0x90, URZ ;  /* 0x0000009008237890 */ /* 0x000fe4000fffe0ff */
[----:B------:R-:W-:Y:S02]  /*53a0*/  UIADD3 UR28, UP2, UPT, UR14, 0x2, URZ ;  /* 0x000000020e1c7890 */ /* 0x000fe4000ff5e0ff */
[----:B------:R-:W-:-:S02]  /*53b0*/  UIADD3 UR40, UPT, UPT, UR8, 0x98, URZ ;  /* 0x0000009808287890 */ /* 0x000fc4000fffe0ff */
[----:B------:R-:W-:Y:S02]  /*53c0*/  UIADD3.X UR29, UPT, UPT, UR4, 0x40004040, URZ, UP2, !UPT ;  /* 0x40004040041d7890 */ /* 0x000fe400097fe4ff */
[----:B------:R-:W-:Y:S02]  /*53d0*/  UIADD3 UR41, UPT, UPT, UR8, 0x40, URZ ;  /* 0x0000004008297890 */ /* 0x000fe4000fffe0ff */
[----:B------:R-:W-:Y:S02]  /*53e0*/  UIADD3.64 UR36, UPT, UPT, UR28, 0x2, URZ ;  /* 0x000000021c247897 */ /* 0x000fe4000fffe0ff */
[----:B------:R-:W-:Y:S02]  /*53f0*/  UIADD3.64 UR38, UPT, UPT, UR28, 0x4, URZ ;  /* 0x000000041c267897 */ /* 0x000fe4000fffe0ff */
[----:B------:R-:W-:Y:S02]  /*5400*/  UIADD3 UR42, UPT, UPT, UR8, 0xa0, URZ ;  /* 0x000000a0082a7890 */ /* 0x000fe4000fffe0ff */
[----:B------:R-:W-:-:S02]  /*5410*/  UIADD3 UR46, UPT, UPT, UR8, 0x40, URZ ;  /* 0x00000040082e7890 */ /* 0x000fc4000fffe0ff */
[----:B------:R-:W-:Y:S02]  /*5420*/  UIADD3 UR43, UPT, UPT, UR8, 0xa8, URZ ;  /* 0x000000a8082b7890 */ /* 0x000fe4000fffe0ff */
[----:B------:R-:W-:Y:S02]  /*5430*/  UIADD3 UR47, UPT, UPT, UR8, 0x40, URZ ;  /* 0x00000040082f7890 */ /* 0x000fe4000fffe0ff */
[----:B------:R-:W-:Y:S01]  /*5440*/  UIADD3 UR44, UPT, UPT, UR8, 0xb0, URZ ;  /* 0x000000b0082c7890 */ /* 0x000fe2000fffe0ff */
[----:B------:R-:W-:Y:S01]  /*5450*/  UMOV UR24, 0x0 ;  /* 0x0000000000187882 */ /* 0x000fe20000000000 */
[----:B------:R-:W-:Y:S01]  /*5460*/  UMOV UR25, 0x8100010 ;  /* 0x0810001000197882 */ /* 0x000fe20000000000 */
[----:B------:R-:W-:Y:S02]  /*5470*/  UIADD3 UR50, UPT, UPT, UR8, 0x40, URZ ;  /* 0x0000004008327890 */ /* 0x000fe4000fffe0ff */
[----:B------:R-:W-:Y:S01]  /*5480*/  UIADD3 UR45, UPT, UPT, UR8, 0xb8, URZ ;  /* 0x000000b8082d7890 */ /* 0x000fe2000fffe0ff */
[----:B------:R-:W-:Y:S01]  /*5490*/  UMOV UR15, 0x40004040 ;  /* 0x40004040000f7882 */ /* 0x000fe20000000000 */
[----:B------:R-:W-:Y:S01]  /*54a0*/  UMOV UR18, 0x0 ;  /* 0x0000000000127882 */ /* 0x000fe20000000000 */
[----:B------:R-:W-:Y:S01]  /*54b0*/  UMOV UR19, 0x8100010 ;  /* 0x0810001000137882 */ /* 0x000fe20000000000 */
[----:B------:R-:W-:Y:S01]  /*54c0*/  UMOV UR20, 0x0 ;  /* 0x0000000000147882 */ /* 0x000fe20000000000 */
[----:B------:R-:W-:Y:S01]  /*54d0*/  UMOV UR21, 0x8100010 ;  /* 0x0810001000157882 */ /* 0x000fe20000000000 */
[----:B------:R0:W-:Y:S01]  /*54e0*/  UTCHMMA tmem[UR11], gdesc[UR14], tmem[UR8], tmem[UR24], idesc[UR25], !UPT ;  /* 0x00ff180e0b0079ea */ /* 0x0001e2000f800008 */
[----:B------:R-:W-:Y:S01]  /*54f0*/  UMOV UR26, 0x0 ;  /* 0x00000000001a7882 */ /* 0x000fe20000000000 */
[----:B------:R-:W-:Y:S01]  /*5500*/  UMOV UR27, 0x8100010 ;  /* 0x08100010001b7882 */ /* 0x000fe20000000000 */
[----:B------:R0:W-:Y:S01]  /*5510*/  UTCHMMA tmem[UR34], gdesc[UR28], tmem[UR8], tmem[UR18], idesc[UR19], UPT ;  /* 0x00ff121c220079ea */ /* 0x0001e2000b800008 */
        /* <DEDUP_REMOVED lines=8> */
[----:B------:R-:W-:Y:S01]  /*55a0*/  UMOV UR4, UR6 ;  /* 0x0000000600047c82 */ /* 0x000fe20008000000 */
[----:B------:R-:W-:Y:S01]  /*55b0*/  UMOV UR5, URZ ;  /* 0x000000ff00057c82 */ /* 0x000fe20008000000 */
[----:B------:R0:W-:Y:S01]  /*55c0*/  UTCHMMA tmem[UR42], gdesc[UR14], tmem[UR41], tmem[UR32], idesc[UR33], !UPT ;  /* 0x00ff200e2a0079ea */ /* 0x0001e2000f800029 */
[----:B------:R-:W-:Y:S01]  /*55d0*/  UMOV UR52, 0x0 ;  /* 0x0000000000347882 */ /* 0x000fe20000000000 */
[----:B------:R-:W-:Y:S01]  /*55e0*/  UMOV UR53, 0x8100010 ;  /* 0x0810001000357882 */ /* 0x000fe20000000000 */
[----:B------:R0:W-:Y:S01]  /*55f0*/  UTCHMMA tmem[UR43], gdesc[UR28], tmem[UR46], tmem[UR30], idesc[UR31], UPT ;  /* 0x00ff1e1c2b0079ea */ /* 0x0001e2000b80002e */
[----:B------:R-:W-:Y:S01]  /*5600*/  UMOV UR4, UR4 ;  /* 0x0000000400047c82 */ /* 0x000fe20008000000 */
[----:B------:R0:W-:Y:S01]  /*5610*/  UTCHMMA tmem[UR44], gdesc[UR36], tmem[UR47], tmem[UR48], idesc[UR49], UPT ;  /* 0x00ff30242c0079ea */ /* 0x0001e2000b80002f */
[----:B------:R0:W-:Y:S01]  /*5620*/  UTCHMMA tmem[UR45], gdesc[UR38], tmem[UR50], tmem[UR52], idesc[UR53], UPT ;  /* 0x00ff34262d0079ea */ /* 0x0001e2000b800032 */
[----:B------:R0:W-:Y:S01]  /*5630*/  UTCBAR [UR4], URZ ;  /* 0x000000ff040073e9 */ /* 0x0001e200080000ff */
[----:B------:R-:W-:Y:S01]  /*5640*/  NOP ;  /* 0x0000000000007918 */ /* 0x000fe20000000000 */
.L_x_7:
[----:B------:R-:W-:Y:S01]  /*5650*/  SHF.R.S32.HI R54, RZ, 0x1f, R55 ;  /* 0x0000001fff367819 */ /* 0x000fe20000011437 */
[----:B0-----:R-:W-:Y:S01]  /*5660*/  UMOV UR4, URZ ;  /* 0x000000ff00047c82 */ /* 0x001fe20008000000 */
[----:B------:R-:W-:Y:S01]  /*5670*/  SHF.R.S32.HI R52, RZ, 0x1f, R53 ;  /* 0x0000001fff347819 */ /* 0x000fe20000011435 */
[----:B------:R-:W-:Y:S01]  /*5680*/  UMOV UR14, UR13 ;  /* 0x0000000d000e7c82 */ /* 0x000fe20008000000 */
[----:B------:R-:W-:Y:S01]  /*5690*/  UMOV UR15, UR17 ;  /* 0x00000011000f7c82 */ /* 0x000fe20008000000 */
[----:B------:R-:W-:Y:S05]  /*56a0*/  BRA.U !UP1, `(.L_x_8) ;  /* 0x0000002509447547 */ /* 0x000fea000b800000 */
[----:B------:R-:W-:Y:S01]  /*56b0*/  SHF.L.U64.HI R112, R113, 0x1, R112 ;  /* 0x0000000171707819 */ /* 0x000fe20000010270 */
[----:B------:R-:W-:Y:S01]  /*56c0*/  UIADD3.64 UR24, UPT, UPT, UR14, 0x2, URZ ;  /* 0x000000020e187897 */ /* 0x000fe2000fffe0ff */
[----:B------:R-:W-:Y:S01]  /*56d0*/  SHF.L.U64.HI R110, R111, 0x1, R110 ;  /* 0x000000016f6e7819 */ /* 0x000fe2000001026e */
[----:B------:R-:W-:Y:S01]  /*56e0*/  UIADD3.64 UR26, UPT, UPT, UR14, 0x4, URZ ;  /* 0x000000040e1a7897 */ /* 0x000fe2000fffe0ff */
[----:B------:R-:W-:Y:S01]  /*56f0*/  SHF.L.U64.HI R108, R109, 0x1, R108 ;  /* 0x000000016d6c7819 */ /* 0x000fe2000001026c */
[----:B------:R-:W-:Y:S01]  /*5700*/  UMOV UR13, UR7 ;  /* 0x00000007000d7c82 */ /* 0x000fe20008000000 */
[----:B------:R-:W-:Y:S01]  /*5710*/  SHF.L.U64.HI R106, R107, 0x1, R106 ;  /* 0x000000016b6a7819 */ /* 0x000fe2000001026a */
[----:B------:R-:W-:Y:S01]  /*5720*/  UMOV UR20, 0x1 ;  /* 0x0000000100147882 */ /* 0x000fe20000000000 */
[----:B------:R-:W-:Y:S01]  /*5730*/  SHF.L.U64.HI R104, R105, 0x1, R104 ;  /* 0x0000000169687819 */ /* 0x000fe20000010268 */
[----:B------:R-:W-:Y:S01]  /*5740*/  UMOV UR5, URZ ;  /* 0x000000ff00057c82 */ /* 0x000fe20008000000 */
[----:B------:R-:W-:Y:S01]  /*5750*/  SHF.L.U64.HI R102, R103, 0x1, R102 ;  /* 0x0000000167667819 */ /* 0x000fe20000010266 */
[----:B------:R-:W-:Y:S01]  /*5760*/  UMOV UR17, 0x40004040 ;  /* 0x4000404000117882 */ /* 0x000fe20000000000 */
[----:B------:R-:W-:-:S02]  /*5770*/  SHF.L.U64.HI R100, R101, 0x1, R100 ;  /* 0x0000000165647819 */ /* 0x000fc40000010264 */
[----:B------:R-:W-:Y:S02]  /*5780*/  SHF.L.U64.HI R98, R99, 0x1, R98 ;  /* 0x0000000163627819 */ /* 0x000fe40000010262 */
[----:B------:R-:W-:Y:S02]  /*5790*/  SHF.L.U64.HI R96, R97, 0x1, R96 ;  /* 0x0000000161607819 */ /* 0x000fe40000010260 */
[----:B------:R-:W-:Y:S02]  /*57a0*/  SHF.L.U64.HI R94, R95, 0x1, R94 ;  /* 0x000000015f5e7819 */ /* 0x000fe4000001025e */
[----:B------:R-:W-:Y:S02]  /*57b0*/  SHF.L.U64.HI R92, R93, 0x1, R92 ;  /* 0x000000015d5c7819 */ /* 0x000fe4000001025c */
[----:B------:R-:W-:Y:S02]  /*57c0*/  SHF.L.U64.HI R90, R91, 0x1, R90 ;  /* 0x000000015b5a7819 */ /* 0x000fe4000001025a */
        /* <DEDUP_REMOVED lines=18> */
[----:B------:R-:W-:-:S07]  /*58f0*/  SHF.L.U64.HI R52, R53, 0x1, R52 ;  /* 0x0000000135347819 */ /* 0x000fce0000010234 */
.L_x_11:
[C---:B------:R-:W-:Y:S02]  /*5900*/  ISETP.GT.AND P5, PT, R46.reuse, 0x21, PT ;  /* 0x000000212e00780c */ /* 0x040fe40003fa4270 */
[-C--:B------:R-:W-:Y:S02]  /*5910*/  LEA R8, P3, R113, R50.reuse, 0x1 ;  /* 0x0000003271087211 */ /* 0x080fe400078608ff */
[----:B------:R-:W-:Y:S02]  /*5920*/  ISETP.GT.AND P2, PT, R46, 0x22, PT ;  /* 0x000000222e00780c */ /* 0x000fe40003f44270 */
[----:B------:R-:W-:Y:S01]  /*5930*/  PRMT R20, RZ, 0x7610, R20 ;  /* 0x00007610ff147816 */ /* 0x000fe20000000014 */
[----:B0-----:R-:W-:Y:S01]  /*5940*/  IMAD.X R9, R51, 0x1, R112, P3 ;  /* 0x0000000133097824 */ /* 0x001fe200018e0670 */
[----:B------:R-:W-:Y:S02]  /*5950*/  LEA R10, P3, R111, R50, 0x1 ;  /* 0x000000326f0a7211 */ /* 0x000fe400078608ff */
[----:B------:R-:W-:-:S02]  /*5960*/  PRMT R21, RZ, 0x7610, R21 ;  /* 0x00007610ff157816 */ /* 0x000fc40000000015 */
[C---:B------:R-:W-:Y:S01]  /*5970*/  ISETP.GT.AND P4, PT, R46.reuse, 0x23, PT ;  /* 0x000000232e00780c */ /* 0x040fe20003f84270 */
[----:B------:R-:W-:Y:S01]  /*5980*/  IMAD.X R11, R51, 0x1, R110, P3 ;  /* 0x00000001330b7824 */ /* 0x000fe200018e066e */
[----:B------:R0:W5:Y:S01]  /*5990*/  @P5 LDG.E.U16 R20, desc[UR22][R8.64] ;  /* 0x0000001608145981 */ /* 0x000162000c1e1500 */
[-C--:B------:R-:W-:Y:S02]  /*59a0*/  LEA R6, P5, R109, R50.reuse, 0x1 ;  /* 0x000000326d067211 */ /* 0x080fe400078a08ff */
[C---:B------:R-:W-:Y:S01]  /*59b0*/  ISETP.GT.AND P3, PT, R46.reuse, 0x24, PT ;  /* 0x000000242e00780c */ /* 0x040fe20003f64270 */
[----:B------:R1:W5:Y:S01]  /*59c0*/  @P2 LDG.E.U16 R21, desc[UR22][R10.64] ;  /* 0x000000160a152981 */ /* 0x000362000c1e1500 */
[----:B------:R-:W-:Y:S01]  /*59d0*/  ISETP.GT.AND P2, PT, R46, 0x25, PT ;  /* 0x000000252e00780c */ /* 0x000fe20003f44270 */
[----:B------:R-:W-:Y:S01]  /*59e0*/  IMAD.X R7, R51, 0x1, R108, P5 ;  /* 0x0000000133077824 */ /* 0x000fe200028e066c */
[----:B------:R-:W-:Y:S02]  /*59f0*/  LEA R4, P6, R107, R50, 0x1 ;  /* 0x000000326b047211 */ /* 0x000fe400078c08ff */
[----:B------:R-:W-:-:S02]  /*5a00*/  PRMT R130, RZ, 0x7610, R130 ;  /* 0x00007610ff827816 */ /* 0x000fc40000000082 */
[-C--:B0-----:R-:W-:Y:S02]  /*5a10*/  LEA R8, P5, R105, R50.reuse, 0x1 ;  /* 0x0000003269087211 */ /* 0x081fe400078a08ff */
[----:B------:R-:W-:Y:S01]  /*5a20*/  PRMT R22, RZ, 0x7610, R22 ;  /* 0x00007610ff167816 */ /* 0x000fe20000000016 */
[C---:B------:R-:W-:Y:S01]  /*5a30*/  IMAD.X R5, R51.reuse, 0x1, R106, P6 ;  /* 0x0000000133057824 */ /* 0x040fe200030e066a */
[----:B------:R-:W-:Y:S01]  /*5a40*/  PRMT R193, RZ, 0x7610, R193 ;  /* 0x00007610ffc17816 */ /* 0x000fe200000000c1 */
[----:B------:R-:W-:Y:S01]  /*5a50*/  IMAD.X R9, R51, 0x1, R104, P5 ;  /* 0x0000000133097824 */ /* 0x000fe200028e0668 */
[----:B-1----:R-:W-:Y:S01]  /*5a60*/  LEA R10, P6, R103, R50, 0x1 ;  /* 0x00000032670a7211 */ /* 0x002fe200078c08ff */
[----:B------:R0:W5:Y:S01]  /*5a70*/  @P4 LDG.E.U16 R130, desc[UR22][R6.64] ;  /* 0x0000001606824981 */ /* 0x000162000c1e1500 */
[----:B------:R-:W-:-:S03]  /*5a80*/  ISETP.GT.AND P4, PT, R46, 0x26, PT ;  /* 0x000000262e00780c */ /* 0x000fc60003f84270 */
[----:B------:R-:W5:Y:S01]  /*5a90*/  @P2 LDG.E.U16 R22, desc[UR22][R8.64] ;  /* 0x0000001608162981 */ /* 0x000f62000c1e1500 */
[C---:B------:R-:W-:Y:S01]  /*5aa0*/  ISETP.GT.AND P2, PT, R46.reuse, 0x28, PT ;  /* 0x000000282e00780c */ /* 0x040fe20003f44270 */
[----:B------:R-:W-:Y:S02]  /*5ab0*/  IMAD.X R11, R51, 0x1, R102, P6 ;  /* 0x00000001330b7824 */ /* 0x000fe400030e0666 */
[----:B------:R1:W5:Y:S01]  /*5ac0*/  @P3 LDG.E.U16 R193, desc[UR22][R4.64] ;  /* 0x0000001604c13981 */ /* 0x000362000c1e1500 */
[----:B------:R-:W-:Y:S02]  /*5ad0*/  ISETP.GT.AND P3, PT, R46, 0x27, PT ;  /* 0x000000272e00780c */ /* 0x000fe40003f64270 */
[-C--:B0-----:R-:W-:Y:S02]  /*5ae0*/  LEA R6, P5, R101, R50.reuse, 0x1 ;  /* 0x0000003265067211 */ /* 0x081fe400078a08ff */
[----:B------:R-:W-:Y:S02]  /*5af0*/  PRMT R23, RZ, 0x7610, R23 ;  /* 0x00007610ff177816 */ /* 0x000fe40000000017 */
[----:B-1----:R-:W-:-:S02]  /*5b00*/  LEA R4, P6, R99, R50, 0x1 ;  /* 0x0000003263047211 */ /* 0x002fc400078c08ff */
[----:B------:R-:W-:Y:S01]  /*5b10*/  PRMT R24, RZ, 0x7610, R24 ;  /* 0x00007610ff187816 */ /* 0x000fe20000000018 */
[C---:B------:R-:W-:Y:S01]  /*5b20*/  IMAD.X R7, R51.reuse, 0x1, R100, P5 ;  /* 0x0000000133077824 */ /* 0x040fe200028e0664 */
[----:B------:R-:W-:Y:S01]  /*5b30*/  PRMT R128, RZ, 0x7610, R128 ;  /* 0x00007610ff807816 */ /* 0x000fe20000000080 */
[----:B------:R-:W-:Y:S01]  /*5b40*/  IMAD.X R5, R51, 0x1, R98, P6 ;  /* 0x0000000133057824 */ /* 0x000fe200030e0662 */
[----:B------:R-:W-:Y:S01]  /*5b50*/  LEA R8, P5, R97, R50, 0x1 ;  /* 0x0000003261087211 */ /* 0x000fe200078a08ff */
        /* <DEDUP_REMOVED lines=17> */
[----:B------:R1:W5:Y:S01]  /*5c70*/  @P2 LDG.E.U16 R126, desc[UR22][R6.64] ;  /* 0x00000016067e2981 */ /* 0x000362000c1e1500 */
[C---:B------:R-:W-:Y:S01]  /*5c80*/  ISETP.GT.AND P2, PT, R46.reuse, 0x2e, PT ;  /* 0x0000002e2e00780c */ /* 0x040fe20003f44270 */
[----:B------:R-:W-:Y:S01]  /*5c90*/  IMAD.X R5, R51, 0x1, R90, P5 ;  /* 0x0000000133057824 */ /* 0x000fe200028e065a */
[-C--:B------:R-:W-:Y:S01]  /*5ca0*/  LEA R12, P6, R89, R50.reuse, 0x1 ;  /* 0x00000032590c7211 */ /* 0x080fe200078c08ff */
[----:B------:R2:W5:Y:S01]  /*5cb0*/  @P3 LDG.E.U16 R25, desc[UR22][R10.64] ;  /* 0x000000160a193981 */ /* 0x000562000c1e1500 */
[----:B------:R-:W-:Y:S02]  /*5cc0*/  ISETP.GT.AND P3, PT, R46, 0x2d, PT ;  /* 0x0000002d2e00780c */ /* 0x000fe40003f64270 */
[-C--:B0-----:R-:W-:Y:S01]  /*5cd0*/  LEA R8, P5, R87, R50.reuse, 0x1 ;  /* 0x0000003257087211 */ /* 0x081fe200078a08ff */
[C---:B------:R-:W-:Y:S01]  /*5ce0*/  IMAD.X R13, R51.reuse, 0x1, R88, P6 ;  /* 0x00000001330d7824 */ /* 0x040fe200030e0658 */
[----:B------:R-:W-:Y:S02]  /*5cf0*/  PRMT R26, RZ, 0x7610, R26 ;  /* 0x00007610ff1a7816 */ /* 0x000fe4000000001a */
[----:B------:R-:W-:Y:S01]  /*5d00*/  PRMT R27, RZ, 0x7610, R27 ;  /* 0x00007610ff1b7816 */ /* 0x000fe2000000001b */
[----:B------:R-:W-:Y:S01]  /*5d10*/  IMAD.X R9, R51, 0x1, R86, P5 ;  /* 0x0000000133097824 */ /* 0x000fe200028e0656 */
[----:B-1----:R-:W-:-:S02]  /*5d20*/  LEA R6, P6, R85, R50, 0x1 ;  /* 0x0000003255067211 */ /* 0x002fc400078c08ff */
[----:B------:R-:W-:Y:S01]  /*5d30*/  PRMT R189, RZ, 0x7610, R189 ;  /* 0x00007610ffbd7816 */ /* 0x000fe200000000bd */
[----:B------:R0:W5:Y:S01]  /*5d40*/  @P4 LDG.E.U16 R26, desc[UR22][R4.64] ;  /* 0x00000016041a4981 */ /* 0x000162000c1e1500 */
[C---:B------:R-:W-:Y:S01]  /*5d50*/  ISETP.GT.AND P4, PT, R46.reuse, 0x31, PT ;  /* 0x000000312e00780c */ /* 0x040fe20003f84270 */
[----:B------:R-:W-:Y:S02]  /*5d60*/  IMAD.X R7, R51, 0x1, R84, P6 ;  /* 0x0000000133077824 */ /* 0x000fe400030e0654 */
[----:B------:R1:W5:Y:S01]  /*5d70*/  @P2 LDG.E.U16 R27, desc[UR22][R8.64] ;  /* 0x00000016081b2981 */ /* 0x000362000c1e1500 */
[----:B------:R-:W-:Y:S02]  /*5d80*/  ISETP.GT.AND P2, PT, R46, 0x30, PT ;  /* 0x000000302e00780c */ /* 0x000fe40003f44270 */
[-C--:B--2---:R-:W-:Y:S01]  /*5d90*/  LEA R10, P5, R83, R50.reuse, 0x1 ;  /* 0x00000032530a7211 */ /* 0x084fe200078a08ff */
[----:B------:R-:W5:Y:S01]  /*5da0*/  @P3 LDG.E.U16 R189, desc[UR22][R12.64] ;  /* 0x000000160cbd3981 */ /* 0x000f62000c1e1500 */
[----:B0-----:R-:W-:-:S02]  /*5db0*/  LEA R4, P6, R81, R50, 0x1 ;  /* 0x0000003251047211 */ /* 0x001fc400078c08ff */
[C---:B------:R-:W-:Y:S01]  /*5dc0*/  ISETP.GT.AND P3, PT, R46.reuse, 0x2f, PT ;  /* 0x0000002f2e00780c */ /* 0x040fe20003f64270 */
[C---:B------:R-:W-:Y:S01]  /*5dd0*/  IMAD.X R11, R51.reuse, 0x1, R82, P5 ;  /* 0x00000001330b7824 */ /* 0x040fe200028e0652 */
[----:B------:R-:W-:Y:S01]  /*5de0*/  PRMT R28, RZ, 0x7610, R28 ;  /* 0x00007610ff1c7816 */ /* 0x000fe2000000001c */
[----:B------:R-:W-:Y:S01]  /*5df0*/  IMAD.X R5, R51, 0x1, R80, P6 ;  /* 0x0000000133057824 */ /* 0x000fe200030e0650 */
[----:B------:R-:W-:Y:S02]  /*5e00*/  PRMT R187, RZ, 0x7610, R187 ;  /* 0x00007610ffbb7816 */ /* 0x000fe400000000bb */
[-C--:B-1----:R-:W-:Y:S02]  /*5e10*/  LEA R8, P6, R79, R50.reuse, 0x1 ;  /* 0x000000324f087211 */ /* 0x082fe400078c08ff */
[----:B------:R-:W-:Y:S01]  /*5e20*/  PRMT R124, RZ, 0x7610, R124 ;  /* 0x00007610ff7c7816 */ /* 0x000fe2000000007c */
[----:B------:R-:W5:Y:S02]  /*5e30*/  @P2 LDG.E.U16 R28, desc[UR22][R10.64] ;  /* 0x000000160a1c2981 */ /* 0x000f64000c1e1500 */
[----:B------:R-:W-:Y:S01]  /*5e40*/  IMAD.X R9, R51, 0x1, R78, P6 ;  /* 0x0000000133097824 */ /* 0x000fe200030e064e */
[----:B------:R-:W-:Y:S01]  /*5e50*/  LEA RZ, P6, R75, R50, 0x1 ;  /* 0x000000324bff7211 */ /* 0x000fe200078c08ff */
[----:B------:R0:W5:Y:S01]  /*5e60*/  @P4 LDG.E.U16 R187, desc[UR22][R4.64] ;  /* 0x0000001604bb4981 */ /* 0x000162000c1e1500 */
[----:B------:R-:W-:-:S02]  /*5e70*/  ISETP.GT.AND P2, PT, R46, 0x32, PT ;  /* 0x000000322e00780c */ /* 0x000fc40003f44270 */
[C---:B------:R-:W-:Y:S01]  /*5e80*/  ISETP.GT.AND P4, PT, R46.reuse, 0x33, PT ;  /* 0x000000332e00780c */ /* 0x040fe20003f84270 */
[----:B------:R1:W5:Y:S01]  /*5e90*/  @P3 LDG.E.U16 R124, desc[UR22][R6.64] ;  /* 0x00000016067c3981 */ /* 0x000362000c1e1500 */
[-C--:B------:R-:W-:Y:S02]  /*5ea0*/  LEA RZ, P3, R77, R50.reuse, 0x1 ;  /* 0x000000324dff7211 */ /* 0x080fe400078608ff */
[C---:B------:R-:W-:Y:S01]  /*5eb0*/  ISETP.GT.AND P5, PT, R46.reuse, 0x34, PT ;  /* 0x000000342e00780c */ /* 0x040fe20003fa4270 */
[----:B0-----:R-:W-:Y:S01]  /*5ec0*/  IMAD.X R5, R51, 0x1, R74, P6 ;  /* 0x0000000133057824 */ /* 0x001fe200030e064a */
[----:B------:R-:W-:Y:S02]  /*5ed0*/  LEA RZ, P6, R73, R50, 0x1 ;  /* 0x0000003249ff7211 */ /* 0x000fe400078c08ff */
[----:B------:R-:W-:Y:S01]  /*5ee0*/  PRMT R29, RZ, 0x7610, R29 ;  /* 0x00007610ff1d7816 */ /* 0x000fe2000000001d */
[----:B-1----:R-:W-:Y:S01]  /*5ef0*/  IMAD R6, R77, 0x2, R50 ;  /* 0x000000024d067824 */ /* 0x002fe200078e0232 */
[----:B------:R-:W-:Y:S01]  /*5f00*/  PRMT R122, RZ, 0x7610, R122 ;  /* 0x00007610ff7a7816 */ /* 0x000fe2000000007a */
[C---:B------:R-:W-:Y:S01]  /*5f10*/  IMAD.X R7, R51.reuse, 0x1, R76, P3 ;  /* 0x0000000133077824 */ /* 0x040fe200018e064c */
[----:B------:R-:W-:Y:S01]  /*5f20*/  PRMT R30, RZ, 0x7610, R30 ;  /* 0x00007610ff1e7816 */ /* 0x000fe2000000001e */
[----:B------:R-:W-:Y:S01]  /*5f30*/  IMAD.X R13, R51, 0x1, R72, P6 ;  /* 0x00000001330d7824 */ /* 0x000fe200030e0648 */
[C---:B------:R-:W-:Y:S01]  /*5f40*/  ISETP.GT.AND P6, PT, R46.reuse, 0x37, PT ;  /* 0x000000372e00780c */ /* 0x040fe20003fc4270 */
[----:B------:R-:W-:Y:S01]  /*5f50*/  IMAD R4, R75, 0x2, R50 ;  /* 0x000000024b047824 */ /* 0x000fe200078e0232 */
[----:B------:R-:W5:Y:S01]  /*5f60*/  @P2 LDG.E.U16 R29, desc[UR22][R8.64] ;  /* 0x00000016081d2981 */ /* 0x000f62000c1e1500 */
[----:B------:R-:W-:-:S03]  /*5f70*/  ISETP.GT.AND P2, PT, R46, 0x36, PT ;  /* 0x000000362e00780c */ /* 0x000fc60003f44270 */
[----:B------:R0:W5:Y:S01]  /*5f80*/  @P4 LDG.E.U16 R122, desc[UR22][R6.64] ;  /* 0x00000016067a4981 */ /* 0x000162000c1e1500 */
[----:B------:R-:W-:-:S03]  /*5f90*/  LEA RZ, P4, R69, R50, 0x1 ;  /* 0x0000003245ff7211 */ /* 0x000fc600078808ff */
[----:B------:R1:W5:Y:S01]  /*5fa0*/  @P5 LDG.E.U16 R30, desc[UR22][R4.64] ;  /* 0x00000016041e5981 */ /* 0x000362000c1e1500 */
[C---:B------:R-:W-:Y:S02]  /*5fb0*/  LEA RZ, P5, R71.reuse, R50, 0x1 ;  /* 0x0000003247ff7211 */ /* 0x040fe400078a08ff */
[----:B------:R-:W-:Y:S02]  /*5fc0*/  PRMT R34, RZ, 0x7610, R34 ;  /* 0x00007610ff227816 */ /* 0x000fe40000000022 */
[----:B------:R-:W-:Y:S01]  /*5fd0*/  PRMT R31, RZ, 0x7610, R31 ;  /* 0x00007610ff1f7816 */ /* 0x000fe2000000001f */
[--C-:B0-----:R-:W-:Y:S02]  /*5fe0*/  IMAD R6, R71, 0x2, R50.reuse ;  /* 0x0000000247067824 */ /* 0x101fe400078e0232 */
[----:B-1----:R-:W-:Y:S02]  /*5ff0*/  IMAD R4, R69, 0x2, R50 ;  /* 0x0000000245047824 */ /* 0x002fe400078e0232 */
[----:B------:R-:W-:-:S02]  /*6000*/  IMAD.X R5, R51, 0x1, R68, P4 ;  /* 0x0000000133057824 */ /* 0x000fc400020e0644 */
[----:B------:R-:W-:Y:S01]  /*6010*/  IMAD.X R7, R51, 0x1, R70, P5 ;  /* 0x0000000133077824 */ /* 0x000fe200028e0646 */
[C---:B------:R-:W-:Y:S02]  /*6020*/  ISETP.GT.AND P4, PT, R46.reuse, 0x38, PT ;  /* 0x000000382e00780c */ /* 0x040fe40003f84270 */
[----:B------:R0:W5:Y:S01]  /*6030*/  @P6 LDG.E.U16 R34, desc[UR22][R4.64] ;  /* 0x0000001604226981 */ /* 0x000162000c1e1500 */
[-C--:B------:R-:W-:Y:S02]  /*6040*/  LEA RZ, P6, R67, R50.reuse, 0x1 ;  /* 0x0000003243ff7211 */ /* 0x080fe400078c08ff */
[----:B------:R-:W-:Y:S01]  /*6050*/  SHF.R.S32.HI R11, RZ, 0x1f, R36 ;  /* 0x0000001fff0b7819 */ /* 0x000fe20000011424 */
[----:B------:R-:W5:Y:S01]  /*6060*/  @P2 LDG.E.U16 R31, desc[UR22][R6.64] ;  /* 0x00000016061f2981 */ /* 0x000f62000c1e1500 */
[C---:B------:R-:W-:Y:S02]  /*6070*/  ISETP.GT.AND P3, PT, R46.reuse, 0x35, PT ;  /* 0x000000352e00780c */ /* 0x040fe40003f64270 */
[----:B------:R-:W-:Y:S01]  /*6080*/  ISETP.GT.AND P2, PT, R46, 0x2, PT ;  /* 0x000000022e00780c */ /* 0x000fe20003f44270 */
[----:B------:R-:W-:Y:S01]  /*6090*/  IMAD.X R9, R51, 0x1, R66, P6 ;  /* 0x0000000133097824 */ /* 0x000fe200030e0642 */
[----:B------:R-:W-:-:S02]  /*60a0*/  LEA R10, P6, R36, R50, 0x1 ;  /* 0x00000032240a7211 */ /* 0x000fc400078c08ff */
[----:B0-----:R-:W-:Y:S01]  /*60b0*/  SHF.L.U64.HI R4, R36, 0x1, R11 ;  /* 0x0000000124047819 */ /* 0x001fe2000001020b */
[----:B------:R-:W-:Y:S01]  /*60c0*/  IMAD R8, R67, 0x2, R50 ;  /* 0x0000000243087824 */ /* 0x000fe200078e0232 */
[----:B------:R-:W-:Y:S01]  /*60d0*/  PRMT R32, RZ, 0x7610, R32 ;  /* 0x00007610ff207816 */ /* 0x000fe20000000020 */
[----:B------:R-:W-:Y:S01]  /*60e0*/  IMAD R12, R73, 0x2, R50 ;  /* 0x00000002490c7824 */ /* 0x000fe200078e0232 */
[----:B------:R-:W-:Y:S01]  /*60f0*/  PRMT R185, RZ, 0x7610, R185 ;  /* 0x00007610ffb97816 */ /* 0x000fe200000000b9 */
[----:B------:R-:W-:Y:S01]  /*6100*/  IMAD.X R11, R51, 0x1, R4, P6 ;  /* 0x00000001330b7824 */ /* 0x000fe200030e0604 */
[----:B------:R-:W-:Y:S02]  /*6110*/  PRMT R16, RZ, 0x7610, R16 ;  /* 0x00007610ff107816 */ /* 0x000fe40000000010 */
[----:B------:R-:W5:Y:S01]  /*6120*/  @P4 LDG.E.U16 R32, desc[UR22][R8.64] ;  /* 0x0000001608204981 */ /* 0x000f62000c1e1500 */
[----:B------:R-:W-:Y:S02]  /*6130*/  SHF.R.S32.HI R5, RZ, 0x1f, R42 ;  /* 0x0000001fff057819 */ /* 0x000fe4000001142a */
[----:B------:R-:W-:Y:S01]  /*6140*/  ISETP.GT.AND P4, PT, R46, 0x3, PT ;  /* 0x000000032e00780c */ /* 0x000fe20003f84270 */
[----:B------:R0:W5:Y:S04]  /*6150*/  @P3 LDG.E.U16 R185, desc[UR22][R12.64] ;  /* 0x000000160cb93981 */ /* 0x000168000c1e1500 */
[----:B------:R1:W2:Y:S01]  /*6160*/  @P2 LDG.E.U16 R16, desc[UR22][R10.64] ;  /* 0x000000160a102981 */ /* 0x0002a2000c1e1500 */
[----:B------:R-:W-:-:S02]  /*6170*/  LEA R4, P2, R42, R50, 0x1 ;  /* 0x000000322a047211 */ /* 0x000fc400078408ff */
[----:B0-----:R-:W-:Y:S02]  /*6180*/  SHF.L.U64.HI R12, R42, 0x1, R5 ;  /* 0x000000012a0c7819 */ /* 0x001fe40000010205 */
[----:B------:R-:W-:-:S03]  /*6190*/  PRMT R19, RZ, 0x7610, R19 ;  /* 0x00007610ff137816 */ /* 0x000fc60000000013 */
[----:B------:R-:W-:-:S05]  /*61a0*/  IMAD.X R5, R51, 0x1, R12, P2 ;  /* 0x0000000133057824 */ /* 0x000fca00010e060c */
[----:B------:R-:W2:Y:S01]  /*61b0*/  @P4 LDG.E.U16 R19, desc[UR22][R4.64] ;  /* 0x0000001604134981 */ /* 0x000ea2000c1e1500 */
[----:B------:R-:W-:Y:S02]  /*61c0*/  ISETP.GT.AND P3, PT, R46, 0x39, PT ;  /* 0x000000392e00780c */ /* 0x000fe40003f64270 */
[C---:B------:R-:W-:Y:S01]  /*61d0*/  LEA RZ, P5, R65.reuse, R50, 0x1 ;  /* 0x0000003241ff7211 */ /* 0x040fe200078a08ff */
[----:B------:R-:W-:Y:S01]  /*61e0*/  IMAD R6, R65, 0x2, R50 ;  /* 0x0000000241067824 */ /* 0x000fe200078e0232 */
[----:B------:R-:W-:-:S03]  /*61f0*/  PRMT R35, RZ, 0x7610, R35 ;  /* 0x00007610ff237816 */ /* 0x000fc60000000023 */
[----:B------:R-:W-:Y:S01]  /*6200*/  IMAD.X R7, R51, 0x1, R64, P5 ;  /* 0x0000000133077824 */ /* 0x000fe200028e0640 */
[----:B------:R-:W-:Y:S02]  /*6210*/  ISETP.GT.AND P5, PT, R46, 0x3a, PT ;  /* 0x0000003a2e00780c */ /* 0x000fe40003fa4270 */
[-C--:B------:R-:W-:Y:S02]  /*6220*/  LEA RZ, P6, R63, R50.reuse, 0x1 ;  /* 0x000000323fff7211 */ /* 0x080fe400078c08ff */
[----:B------:R-:W-:Y:S01]  /*6230*/  SHF.R.S32.HI R12, RZ, 0x1f, R37 ;  /* 0x0000001fff0c7819 */ /* 0x000fe20000011425 */
[----:B------:R0:W5:Y:S01]  /*6240*/  @P3 LDG.E.U16 R35, desc[UR22][R6.64] ;  /* 0x0000001606233981 */ /* 0x000162000c1e1500 */
[----:B------:R-:W-:Y:S02]  /*6250*/  PRMT R33, RZ, 0x7610, R33 ;  /* 0x00007610ff217816 */ /* 0x000fe40000000021 */
[----:B------:R-:W-:Y:S02]  /*6260*/  SHF.L.U64.HI R12, R37, 0x1, R12 ;  /* 0x00000001250c7819 */ /* 0x000fe4000001020c */
[----:B-1----:R-:W-:Y:S01]  /*6270*/  SHF.R.S32.HI R11, RZ, 0x1f, R40 ;  /* 0x0000001fff0b7819 */ /* 0x002fe20000011428 */
[----:B0-----:R-:W-:Y:S01]  /*6280*/  IMAD.X R7, R51, 0x1, R62, P6 ;  /* 0x0000000133077824 */ /* 0x001fe200030e063e */
[----:B------:R-:W-:Y:S01]  /*6290*/  LEA R8, P6, R37, R50, 0x1 ;  /* 0x0000003225087211 */ /* 0x000fe200078c08ff */
[----:B------:R-:W-:Y:S01]  /*62a0*/  IMAD R6, R63, 0x2, R50 ;  /* 0x000000023f067824 */ /* 0x000fe200078e0232 */
[----:B------:R-:W-:-:S03]  /*62b0*/  SHF.L.U64.HI R10, R40, 0x1, R11 ;  /* 0x00000001280a7819 */ /* 0x000fc6000001020b */
[C---:B------:R-:W-:Y:S01]  /*62c0*/  IMAD.X R9, R51.reuse, 0x1, R12, P6 ;  /* 0x0000000133097824 */ /* 0x040fe200030e060c */
[----:B------:R0:W5:Y:S01]  /*62d0*/  @P5 LDG.E.U16 R33, desc[UR22][R6.64] ;  /* 0x0000001606215981 */ /* 0x000162000c1e1500 */
[----:B------:R-:W-:Y:S02]  /*62e0*/  LEA R12, P5, R40, R50, 0x1 ;  /* 0x00000032280c7211 */ /* 0x000fe400078a08ff */
[C---:B------:R-:W-:Y:S02]  /*62f0*/  ISETP.GT.AND P3, PT, R46.reuse, 0x4, PT ;  /* 0x000000042e00780c */ /* 0x040fe40003f64270 */
[----:B------:R-:W-:Y:S01]  /*6300*/  ISETP.GT.AND P2, PT, R46, 0x5, PT ;  /* 0x000000052e00780c */ /* 0x000fe20003f44270 */
[----:B------:R-:W-:Y:S01]  /*6310*/  IMAD.X R13, R51, 0x1, R10, P5 ;  /* 0x00000001330d7824 */ /* 0x000fe200028e060a */
[----:B------:R-:W-:Y:S02]  /*6320*/  SHF.R.S32.HI R10, RZ, 0x1f, R41 ;  /* 0x0000001fff0a7819 */ /* 0x000fe40000011429 */
[----:B------:R-:W-:-:S02]  /*6330*/  SHF.R.S32.HI R132, RZ, 0x1f, R45 ;  /* 0x0000001fff847819 */ /* 0x000fc4000001142d */
[CC--:B0-----:R-:W-:Y:S02]  /*6340*/  LEA R6, P5, R41.reuse, R50.reuse, 0x1 ;  /* 0x0000003229067211 */ /* 0x0c1fe400078a08ff */
[----:B------:R-:W-:Y:S02]  /*6350*/  SHF.L.U64.HI R14, R41, 0x1, R10 ;  /* 0x00000001290e7819 */ /* 0x000fe4000001020a */
[----:B------:R-:W-:Y:S02]  /*6360*/  PRMT R18, RZ, 0x7610, R18 ;  /* 0x00007610ff127816 */ /* 0x000fe40000000012 */
[----:B------:R-:W-:Y:S02]  /*6370*/  PRMT R17, RZ, 0x7610, R17 ;  /* 0x00007610ff117816 */ /* 0x000fe40000000011 */
[CC--:B------:R-:W-:Y:S02]  /*6380*/  LEA R10, P4, R45.reuse, R50.reuse, 0x1 ;  /* 0x000000322d0a7211 */ /* 0x0c0fe400078808ff */
[----:B------:R-:W-:Y:S01]  /*6390*/  SHF.L.U64.HI R132, R45, 0x1, R132 ;  /* 0x000000012d847819 */ /* 0x000fe20000010284 */
[C---:B------:R-:W-:Y:S01]  /*63a0*/  IMAD.X R7, R51.reuse, 0x1, R14, P5 ;  /* 0x0000000133077824 */ /* 0x040fe200028e060e */
[----:B------:R-:W-:Y:S01]  /*63b0*/  SHF.R.S32.HI R5, RZ, 0x1f, R38 ;  /* 0x0000001fff057819 */ /* 0x000fe20000011426 */
[----:B------:R0:W5:Y:S01]  /*63c0*/  @P3 LDG.E.U16 R18, desc[UR22][R8.64] ;  /* 0x0000001608123981 */ /* 0x000162000c1e1500 */
[----:B------:R-:W-:Y:S01]  /*63d0*/  ISETP.GT.AND P5, PT, R46, 0x8, PT ;  /* 0x000000082e00780c */ /* 0x000fe20003fa4270 */
[----:B------:R-:W-:Y:S01]  /*63e0*/  IMAD.X R11, R51, 0x1, R132, P4 ;  /* 0x00000001330b7824 */ /* 0x000fe200020e0684 */
[----:B------:R-:W-:Y:S01]  /*63f0*/  LEA R4, P4, R38, R50, 0x1 ;  /* 0x0000003226047211 */ /* 0x000fe200078808ff */
[----:B------:R1:W5:Y:S01]  /*6400*/  @P2 LDG.E.U16 R17, desc[UR22][R12.64] ;  /* 0x000000160c112981 */ /* 0x000362000c1e1500 */
[----:B------:R-:W-:-:S02]  /*6410*/  ISETP.GT.AND P2, PT, R46, 0x7, PT ;  /* 0x000000072e00780c */ /* 0x000fc40003f44270 */
[----:B0-----:R-:W-:Y:S02]  /*6420*/  SHF.L.U64.HI R8, R38, 0x1, R5 ;  /* 0x0000000126087819 */ /* 0x001fe40000010205 */
[C---:B------:R-:W-:Y:S02]  /*6430*/  ISETP.GT.AND P3, PT, R46.reuse, 0x6, PT ;  /* 0x000000062e00780c */ /* 0x040fe40003f64270 */
[----:B------:R-:W-:Y:S01]  /*6440*/  PRMT R170, RZ, 0x7610, R170 ;  /* 0x00007610ffaa7816 */ /* 0x000fe200000000aa */
[----:B------:R-:W-:Y:S01]  /*6450*/  IMAD.X R5, R51, 0x1, R8, P4 ;  /* 0x0000000133057824 */ /* 0x000fe200020e0608 */
[----:B------:R-:W-:Y:S02]  /*6460*/  PRMT R168, RZ, 0x7610, R168 ;  /* 0x00007610ffa87816 */ /* 0x000fe400000000a8 */
[----:B------:R-:W-:Y:S02]  /*6470*/  PRMT R195, RZ, 0x7610, R195 ;  /* 0x00007610ffc37816 */ /* 0x000fe400000000c3 */
[----:B------:R-:W5:Y:S01]  /*6480*/  @P5 LDG.E.U16 R170, desc[UR22][R4.64] ;  /* 0x0000001604aa5981 */ /* 0x000f62000c1e1500 */
[----:B------:R-:W-:-:S02]  /*6490*/  ISETP.GT.AND P5, PT, R46, 0x3b, PT ;  /* 0x0000003b2e00780c */ /* 0x000fc40003fa4270 */
[-C--:B------:R-:W-:Y:S01]  /*64a0*/  LEA RZ, P6, R61, R50.reuse, 0x1 ;  /* 0x000000323dff7211 */ /* 0x080fe200078c08ff */
[----:B------:R0:W5:Y:S01]  /*64b0*/  @P2 LDG.E.U16 R168, desc[UR22][R10.64] ;  /* 0x000000160aa82981 */ /* 0x000162000c1e1500 */
[----:B-1----:R-:W-:Y:S02]  /*64c0*/  SHF.R.S32.HI R12, RZ, 0x1f, R47 ;  /* 0x0000001fff0c7819 */ /* 0x002fe4000001142f */
[----:B------:R-:W-:Y:S01]  /*64d0*/  PRMT R132, RZ, 0x7610, R132 ;  /* 0x00007610ff847816 */ /* 0x000fe20000000084 */
[----:B------:R1:W5:Y:S01]  /*64e0*/  @P3 LDG.E.U16 R195, desc[UR22][R6.64] ;  /* 0x0000001606c33981 */ /* 0x000362000c1e1500 */
[CC--:B------:R-:W-:Y:S02]  /*64f0*/  LEA R8, P2, R47.reuse, R50.reuse, 0x1 ;  /* 0x000000322f087211 */ /* 0x0c0fe400078408ff */
[----:B0-----:R-:W-:Y:S02]  /*6500*/  SHF.R.S32.HI R10, RZ, 0x1f, R39 ;  /* 0x0000001fff0a7819 */ /* 0x001fe40000011427 */
[----:B------:R-:W-:Y:S01]  /*6510*/  SHF.L.U64.HI R12, R47, 0x1, R12 ;  /* 0x000000012f0c7819 */ /* 0x000fe2000001020c */
[----:B-1----:R-:W-:Y:S01]  /*6520*/  IMAD.X R7, R51, 0x1, R60, P6 ;  /* 0x0000000133077824 */ /* 0x002fe200030e063c */
[----:B------:R-:W-:Y:S01]  /*6530*/  LEA R4, P6, R39, R50, 0x1 ;  /* 0x0000003227047211 */ /* 0x000fe200078c08ff */
[----:B------:R-:W-:Y:S01]  /*6540*/  IMAD R6, R61, 0x2, R50 ;  /* 0x000000023d067824 */ /* 0x000fe200078e0232 */
[----:B------:R-:W-:-:S02]  /*6550*/  SHF.L.U64.HI R10, R39, 0x1, R10 ;  /* 0x00000001270a7819 */ /* 0x000fc4000001020a */
[----:B------:R-:W-:Y:S01]  /*6560*/  SHF.R.S32.HI R11, RZ, 0x1f, R48 ;  /* 0x0000001fff0b7819 */ /* 0x000fe20000011430 */
[C---:B------:R-:W-:Y:S01]  /*6570*/  IMAD.X R9, R51.reuse, 0x1, R12, P2 ;  /* 0x0000000133097824 */ /* 0x040fe200010e060c */
[C---:B------:R-:W-:Y:S01]  /*6580*/  ISETP.GT.AND P4, PT, R46.reuse, 0x9, PT ;  /* 0x000000092e00780c */ /* 0x040fe20003f84270 */
[----:B------:R0:W5:Y:S01]  /*6590*/  @P5 LDG.E.U16 R132, desc[UR22][R6.64] ;  /* 0x0000001606845981 */ /* 0x000162000c1e1500 */
[----:B------:R-:W-:Y:S01]  /*65a0*/  IMAD.X R5, R51, 0x1, R10, P6 ;  /* 0x0000000133057824 */ /* 0x000fe200030e060a */
[----:B------:R-:W-:Y:S02]  /*65b0*/  ISETP.GT.AND P2, PT, R46, 0xb, PT ;  /* 0x0000000b2e00780c */ /* 0x000fe40003f44270 */
[C---:B------:R-:W-:Y:S02]  /*65c0*/  LEA R10, P5, R48.reuse, R50, 0x1 ;  /* 0x00000032300a7211 */ /* 0x040fe400078a08ff */
[----:B------:R-:W-:Y:S02]  /*65d0*/  SHF.L.U64.HI R12, R48, 0x1, R11 ;  /* 0x00000001300c7819 */ /* 0x000fe4000001020b */
[----:B------:R-:W-:-:S02]  /*65e0*/  ISETP.GT.AND P3, PT, R46, 0xa, PT ;  /* 0x0000000a2e00780c */ /* 0x000fc40003f64270 */
[----:B------:R-:W-:Y:S01]  /*65f0*/  PRMT R201, RZ, 0x7610, R201 ;  /* 0x00007610ffc97816 */ /* 0x000fe200000000c9 */
[----:B------:R-:W-:Y:S01]  /*6600*/  IMAD.X R11, R51, 0x1, R12, P5 ;  /* 0x00000001330b7824 */ /* 0x000fe200028e060c */
[----:B------:R-:W-:Y:S02]  /*6610*/  SHF.R.S32.HI R12, RZ, 0x1f, R43 ;  /* 0x0000001fff0c7819 */ /* 0x000fe4000001142b */
[----:B------:R-:W-:Y:S02]  /*6620*/  PRMT R172, RZ, 0x7610, R172 ;  /* 0x00007610ffac7816 */ /* 0x000fe400000000ac */
[----:B------:R-:W-:Y:S01]  /*6630*/  PRMT R197, RZ, 0x7610, R197 ;  /* 0x00007610ffc57816 */ /* 0x000fe200000000c5 */
[----:B------:R-:W5:Y:S01]  /*6640*/  @P4 LDG.E.U16 R201, desc[UR22][R8.64] ;  /* 0x0000001608c94981 */ /* 0x000f62000c1e1500 */
[----:B------:R-:W-:Y:S02]  /*6650*/  SHF.R.S32.HI R134, RZ, 0x1f, R49 ;  /* 0x0000001fff867819 */ /* 0x000fe40000011431 */
[C---:B0-----:R-:W-:Y:S01]  /*6660*/  LEA R6, P5, R43.reuse, R50, 0x1 ;  /* 0x000000322b067211 */ /* 0x041fe200078a08ff */
[----:B------:R-:W5:Y:S01]  /*6670*/  @P2 LDG.E.U16 R172, desc[UR22][R10.64] ;  /* 0x000000160aac2981 */ /* 0x000f62000c1e1500 */
[----:B------:R-:W-:-:S02]  /*6680*/  SHF.L.U64.HI R14, R43, 0x1, R12 ;  /* 0x000000012b0e7819 */ /* 0x000fc4000001020c */
[CC--:B------:R-:W-:Y:S01]  /*6690*/  LEA R12, P4, R49.reuse, R50.reuse, 0x1 ;  /* 0x00000032310c7211 */ /* 0x0c0fe200078808ff */
[----:B------:R0:W5:Y:S01]  /*66a0*/  @P3 LDG.E.U16 R197, desc[UR22][R4.64] ;  /* 0x0000001604c53981 */ /* 0x000162000c1e1500 */
[----:B------:R-:W-:Y:S01]  /*66b0*/  SHF.L.U64.HI R134, R49, 0x1, R134 ;  /* 0x0000000131867819 */ /* 0x000fe20000010286 */
[C---:B------:R-:W-:Y:S01]  /*66c0*/  IMAD.X R7, R51.reuse, 0x1, R14, P5 ;  /* 0x0000000133077824 */ /* 0x040fe200028e060e */
[C---:B------:R-:W-:Y:S02]  /*66d0*/  ISETP.GT.AND P2, PT, R46.reuse, 0xd, PT ;  /* 0x0000000d2e00780c */ /* 0x040fe40003f44270 */
[----:B------:R-:W-:Y:S01]  /*66e0*/  ISETP.GT.AND P5, PT, R46, 0xe, PT ;  /* 0x0000000e2e00780c */ /* 0x000fe20003fa4270 */
[----:B------:R-:W-:Y:S01]  /*66f0*/  IMAD.X R13, R51, 0x1, R134, P4 ;  /* 0x00000001330d7824 */ /* 0x000fe200020e0686 */
[----:B0-----:R-:W-:Y:S02]  /*6700*/  SHF.R.S32.HI R5, RZ, 0x1f, R44 ;  /* 0x0000001fff057819 */ /* 0x001fe4000001142c */
[----:B------:R-:W-:-:S02]  /*6710*/  LEA R4, P4, R44, R50, 0x1 ;  /* 0x000000322c047211 */ /* 0x000fc400078808ff */
[----:B------:R-:W-:Y:S02]  /*6720*/  SHF.L.U64.HI R8, R44, 0x1, R5 ;  /* 0x000000012c087819 */ /* 0x000fe40000010205 */
[----:B------:R-:W-:Y:S02]  /*6730*/  PRMT R174, RZ, 0x7610, R174 ;  /* 0x00007610ffae7816 */ /* 0x000fe400000000ae */
[----:B------:R-:W-:Y:S01]  /*6740*/  ISETP.GT.AND P3, PT, R46, 0xc, PT ;  /* 0x0000000c2e00780c */ /* 0x000fe20003f64270 */
[----:B------:R-:W-:Y:S01]  /*6750*/  IMAD.X R5, R51, 0x1, R8, P4 ;  /* 0x0000000133057824 */ /* 0x000fe200020e0608 */
[----:B------:R-:W-:Y:S02]  /*6760*/  PRMT R176, RZ, 0x7610, R176 ;  /* 0x00007610ffb07816 */ /* 0x000fe400000000b0 */
[----:B------:R-:W-:Y:S01]  /*6770*/  SHF.R.S32.HI R10, RZ, 0x1f, R181 ;  /* 0x0000001fff0a7819 */ /* 0x000fe200000114b5 */
[----:B------:R0:W5:Y:S01]  /*6780*/  @P2 LDG.E.U16 R174, desc[UR22][R12.64] ;  /* 0x000000160cae2981 */ /* 0x000162000c1e1500 */
[----:B------:R-:W-:-:S02]  /*6790*/  LEA R8, P2, R181, R50, 0x1 ;  /* 0x00000032b5087211 */ /* 0x000fc400078408ff */
[----:B------:R-:W-:Y:S01]  /*67a0*/  SHF.L.U64.HI R10, R181, 0x1, R10 ;  /* 0x00000001b50a7819 */ /* 0x000fe2000001020a */
[----:B------:R-:W5:Y:S01]  /*67b0*/  @P5 LDG.E.U16 R176, desc[UR22][R4.64] ;  /* 0x0000001604b05981 */ /* 0x000f62000c1e1500 */
[----:B------:R-:W-:Y:S02]  /*67c0*/  PRMT R203, RZ, 0x7610, R203 ;  /* 0x00007610ffcb7816 */ /* 0x000fe400000000cb */
[----:B------:R-:W-:Y:S01]  /*67d0*/  ISETP.GT.AND P5, PT, R46, 0x3c, PT ;  /* 0x0000003c2e00780c */ /* 0x000fe20003fa4270 */
[----:B------:R-:W-:Y:S01]  /*67e0*/  IMAD.X R9, R51, 0x1, R10, P2 ;  /* 0x0000000133097824 */ /* 0x000fe200010e060a */
[----:B------:R-:W-:Y:S02]  /*67f0*/  LEA RZ, P6, R59, R50, 0x1 ;  /* 0x000000323bff7211 */ /* 0x000fe400078c08ff */
[----:B------:R-:W-:Y:S01]  /*6800*/  SHF.R.S32.HI R10, RZ, 0x1f, R179 ;  /* 0x0000001fff0a7819 */ /* 0x000fe200000114b3 */
[----:B------:R1:W5:Y:S01]  /*6810*/  @P3 LDG.E.U16 R203, desc[UR22][R6.64] ;  /* 0x0000001606cb3981 */ /* 0x000362000c1e1500 */
[----:B------:R-:W-:-:S02]  /*6820*/  PRMT R134, RZ, 0x7610, R134 ;  /* 0x00007610ff867816 */ /* 0x000fc40000000086 */
[----:B------:R-:W-:Y:S02]  /*6830*/  SHF.L.U64.HI R10, R179, 0x1, R10 ;  /* 0x00000001b30a7819 */ /* 0x000fe4000001020a */
[----:B0-----:R-:W-:Y:S01]  /*6840*/  SHF.R.S32.HI R12, RZ, 0x1f, R177 ;  /* 0x0000001fff0c7819 */ /* 0x001fe200000114b1 */
[----:B-1----:R-:W-:Y:S01]  /*6850*/  IMAD.X R7, R51, 0x1, R58, P6 ;  /* 0x0000000133077824 */ /* 0x002fe200030e063a */
[-C--:B------:R-:W-:Y:S01]  /*6860*/  LEA R4, P6, R179, R50.reuse, 0x1 ;  /* 0x00000032b3047211 */ /* 0x080fe200078c08ff */
[----:B------:R-:W-:Y:S01]  /*6870*/  IMAD R6, R59, 0x2, R50 ;  /* 0x000000023b067824 */ /* 0x000fe200078e0232 */
[C---:B------:R-:W-:Y:S02]  /*6880*/  ISETP.GT.AND P4, PT, R46.reuse, 0xf, PT ;  /* 0x0000000f2e00780c */ /* 0x040fe40003f84270 */
[----:B------:R-:W-:Y:S01]  /*6890*/  ISETP.GT.AND P2, PT, R46, 0x11, PT ;  /* 0x000000112e00780c */ /* 0x000fe20003f44270 */
[----:B------:R-:W-:Y:S01]  /*68a0*/  IMAD.X R5, R51, 0x1, R10, P6 ;  /* 0x0000000133057824 */ /* 0x000fe200030e060a */
[----:B------:R0:W5:Y:S01]  /*68b0*/  @P5 LDG.E.U16 R134, desc[UR22][R6.64] ;  /* 0x0000001606865981 */ /* 0x000162000c1e1500 */
[----:B------:R-:W-:-:S02]  /*68c0*/  LEA R10, P5, R177, R50, 0x1 ;  /* 0x00000032b10a7211 */ /* 0x000fc400078a08ff */
[----:B------:R-:W-:Y:S02]  /*68d0*/  SHF.L.U64.HI R12, R177, 0x1, R12 ;  /* 0x00000001b10c7819 */ /* 0x000fe4000001020c */
[----:B------:R-:W-:Y:S02]  /*68e0*/  ISETP.GT.AND P3, PT, R46, 0x10, PT ;  /* 0x000000102e00780c */ /* 0x000fe40003f64270 */
[----:B------:R-:W-:Y:S01]  /*68f0*/  PRMT R207, RZ, 0x7610, R207 ;  /* 0x00007610ffcf7816 */ /* 0x000fe200000000cf */
[----:B------:R-:W-:Y:S01]  /*6900*/  IMAD.X R11, R51, 0x1, R12, P5 ;  /* 0x00000001330b7824 */ /* 0x000fe200028e060c */
[----:B------:R-:W-:Y:S02]  /*6910*/  SHF.R.S32.HI R12, RZ, 0x1f, R175 ;  /* 0x0000001fff0c7819 */ /* 0x000fe400000114af */
[----:B------:R-:W-:Y:S02]  /*6920*/  PRMT R178, RZ, 0x7610, R178 ;  /* 0x00007610ffb27816 */ /* 0x000fe400000000b2 */
[----:B------:R-:W-:Y:S01]  /*6930*/  SHF.R.S32.HI R180, RZ, 0x1f, R173 ;  /* 0x0000001fffb47819 */ /* 0x000fe200000114ad */
[----:B------:R1:W5:Y:S01]  /*6940*/  @P4 LDG.E.U16 R207, desc[UR22][R8.64] ;  /* 0x0000001608cf4981 */ /* 0x000362000c1e1500 */
[----:B0-----:R-:W-:-:S02]  /*6950*/  LEA R6, P5, R175, R50, 0x1 ;  /* 0x00000032af067211 */ /* 0x001fc400078a08ff */
[----:B------:R-:W-:Y:S01]  /*6960*/  SHF.L.U64.HI R14, R175, 0x1, R12 ;  /* 0x00000001af0e7819 */ /* 0x000fe2000001020c */
[----:B------:R-:W5:Y:S01]  /*6970*/  @P2 LDG.E.U16 R178, desc[UR22][R10.64] ;  /* 0x000000160ab22981 */ /* 0x000f62000c1e1500 */
[----:B------:R-:W-:Y:S02]  /*6980*/  PRMT R205, RZ, 0x7610, R205 ;  /* 0x00007610ffcd7816 */ /* 0x000fe400000000cd */
[C---:B------:R-:W-:Y:S02]  /*6990*/  LEA R12, P4, R173.reuse, R50, 0x1 ;  /* 0x00000032ad0c7211 */ /* 0x040fe400078808ff */
[----:B------:R-:W-:Y:S01]  /*69a0*/  SHF.L.U64.HI R182, R173, 0x1, R180 ;  /* 0x00000001adb67819 */ /* 0x000fe200000102b4 */
[----:B------:R-:W-:Y:S01]  /*69b0*/  IMAD.X R7, R51, 0x1, R14, P5 ;  /* 0x0000000133077824 */ /* 0x000fe200028e060e */
[----:B------:R-:W-:Y:S01]  /*69c0*/  ISETP.GT.AND P2, PT, R46, 0x13, PT ;  /* 0x000000132e00780c */ /* 0x000fe20003f44270 */
[----:B------:R0:W5:Y:S01]  /*69d0*/  @P3 LDG.E.U16 R205, desc[UR22][R4.64] ;  /* 0x0000001604cd3981 */ /* 0x000162000c1e1500 */
[----:B-1----:R-:W-:-:S02]  /*69e0*/  SHF.R.S32.HI R8, RZ, 0x1f, R171 ;  /* 0x0000001fff087819 */ /* 0x002fc400000114ab */
[C---:B------:R-:W-:Y:S01]  /*69f0*/  ISETP.GT.AND P5, PT, R46.reuse, 0x14, PT ;  /* 0x000000142e00780c */ /* 0x040fe20003fa4270 */
[----:B------:R-:W-:Y:S01]  /*6a00*/  IMAD.X R13, R51, 0x1, R182, P4 ;  /* 0x00000001330d7824 */ /* 0x000fe200020e06b6 */
[C---:B------:R-:W-:Y:S02]  /*6a10*/  SHF.L.U64.HI R8, R171.reuse, 0x1, R8 ;  /* 0x00000001ab087819 */ /* 0x040fe40000010208 */
[----:B------:R-:W-:Y:S02]  /*6a20*/  PRMT R209, RZ, 0x7610, R209 ;  /* 0x00007610ffd17816 */ /* 0x000fe400000000d1 */
[----:B0-----:R-:W-:Y:S02]  /*6a30*/  LEA R4, P4, R171, R50, 0x1 ;  /* 0x00000032ab047211 */ /* 0x001fe400078808ff */
[----:B------:R-:W-:Y:S02]  /*6a40*/  ISETP.GT.AND P3, PT, R46, 0x12, PT ;  /* 0x000000122e00780c */ /* 0x000fe40003f64270 */
[----:B------:R0:W5:Y:S01]  /*6a50*/  @P2 LDG.E.U16 R209, desc[UR22][R12.64] ;  /* 0x000000160cd12981 */ /* 0x000162000c1e1500 */
[----:B------:R-:W-:Y:S01]  /*6a60*/  PRMT R182, RZ, 0x7610, R182 ;  /* 0x00007610ffb67816 */ /* 0x000fe200000000b6 */
[----:B------:R-:W-:Y:S01]  /*6a70*/  IMAD.X R5, R51, 0x1, R8, P4 ;  /* 0x0000000133057824 */ /* 0x000fe200020e0608 */
[----:B------:R-:W-:-:S02]  /*6a80*/  SHF.R.S32.HI R10, RZ, 0x1f, R169 ;  /* 0x0000001fff0a7819 */ /* 0x000fc400000114a9 */
[CC--:B------:R-:W-:Y:S02]  /*6a90*/  LEA R8, P2, R169.reuse, R50.reuse, 0x1 ;  /* 0x00000032a9087211 */ /* 0x0c0fe400078408ff */
        /* <DEDUP_REMOVED lines=14> */
[----:B------:R-:W-:Y:S02]  /*6b80*/  ISETP.GT.AND P4, PT, R46, 0x15, PT ;  /* 0x000000152e00780c */ /* 0x000fe40003f84270 */
[----:B------:R-:W-:Y:S01]  /*6b90*/  SHF.L.U64.HI R12, R133, 0x1, R12 ;  /* 0x00000001850c7819 */ /* 0x000fe2000001020c */
[----:B------:R-:W-:Y:S01]  /*6ba0*/  IMAD.X R5, R51, 0x1, R10, P6 ;  /* 0x0000000133057824 */ /* 0x000fe200030e060a */
[----:B------:R0:W5:Y:S01]  /*6bb0*/  @P5 LDG.E.U16 R199, desc[UR22][R6.64] ;  /* 0x0000001606c75981 */ /* 0x000162000c1e1500 */
[----:B------:R-:W-:-:S02]  /*6bc0*/  LEA R10, P5, R133, R50, 0x1 ;  /* 0x00000032850a7211 */ /* 0x000fc400078a08ff */
[----:B------:R-:W-:Y:S02]  /*6bd0*/  ISETP.GT.AND P3, PT, R46, 0x16, PT ;  /* 0x000000162e00780c */ /* 0x000fe40003f64270 */
[----:B------:R-:W-:Y:S01]  /*6be0*/  PRMT R213, RZ, 0x7610, R213 ;  /* 0x00007610ffd57816 */ /* 0x000fe200000000d5 */
[----:B------:R-:W-:Y:S01]  /*6bf0*/  IMAD.X R11, R51, 0x1, R12, P5 ;  /* 0x00000001330b7824 */ /* 0x000fe200028e060c */
[----:B------:R-:W-:Y:S02]  /*6c00*/  SHF.R.S32.HI R12, RZ, 0x1f, R131 ;  /* 0x0000001fff0c7819 */ /* 0x000fe40000011483 */
[----:B------:R-:W-:Y:S02]  /*6c10*/  SHF.R.S32.HI R186, RZ, 0x1f, R129 ;  /* 0x0000001fffba7819 */ /* 0x000fe40000011481 */
[C---:B0-----:R-:W-:Y:S01]  /*6c20*/  LEA R6, P5, R131.reuse, R50, 0x1 ;  /* 0x0000003283067211 */ /* 0x041fe200078a08ff */
[----:B------:R0:W5:Y:S01]  /*6c30*/  @P4 LDG.E.U16 R213, desc[UR22][R8.64] ;  /* 0x0000001608d54981 */ /* 0x000162000c1e1500 */
[----:B------:R-:W-:-:S02]  /*6c40*/  SHF.L.U64.HI R14, R131, 0x1, R12 ;  /* 0x00000001830e7819 */ /* 0x000fc4000001020c */
[C---:B------:R-:W-:Y:S02]  /*6c50*/  ISETP.GT.AND P2, PT, R46.reuse, 0x17, PT ;  /* 0x000000172e00780c */ /* 0x040fe40003f44270 */
[----:B------:R-:W-:Y:S02]  /*6c60*/  PRMT R184, RZ, 0x7610, R184 ;  /* 0x00007610ffb87816 */ /* 0x000fe400000000b8 */
[C---:B------:R-:W-:Y:S02]  /*6c70*/  LEA R12, P4, R129.reuse, R50, 0x1 ;  /* 0x00000032810c7211 */ /* 0x040fe400078808ff */
[----:B------:R-:W-:Y:S01]  /*6c80*/  SHF.L.U64.HI R188, R129, 0x1, R186 ;  /* 0x0000000181bc7819 */ /* 0x000fe200000102ba */
[C---:B------:R-:W-:Y:S01]  /*6c90*/  IMAD.X R7, R51.reuse, 0x1, R14, P5 ;  /* 0x0000000133077824 */ /* 0x040fe200028e060e */
[----:B0-----:R-:W-:Y:S01]  /*6ca0*/  SHF.R.S32.HI R8, RZ, 0x1f, R127 ;  /* 0x0000001fff087819 */ /* 0x001fe2000001147f */
[----:B------:R0:W5:Y:S01]  /*6cb0*/  @P3 LDG.E.U16 R184, desc[UR22][R4.64] ;  /* 0x0000001604b83981 */ /* 0x000162000c1e1500 */
[----:B------:R-:W-:Y:S01]  /*6cc0*/  ISETP.GT.AND P5, PT, R46, 0x1a, PT ;  /* 0x0000001a2e00780c */ /* 0x000fe20003fa4270 */
[----:B------:R-:W-:Y:S01]  /*6cd0*/  IMAD.X R13, R51, 0x1, R188, P4 ;  /* 0x00000001330d7824 */ /* 0x000fe200020e06bc */
[----:B------:R-:W-:-:S02]  /*6ce0*/  PRMT R211, RZ, 0x7610, R211 ;  /* 0x00007610ffd37816 */ /* 0x000fc400000000d3 */
[C---:B------:R-:W-:Y:S02]  /*6cf0*/  SHF.L.U64.HI R8, R127.reuse, 0x1, R8 ;  /* 0x000000017f087819 */ /* 0x040fe40000010208 */
[C---:B------:R-:W-:Y:S02]  /*6d00*/  ISETP.GT.AND P3, PT, R46.reuse, 0x18, PT ;  /* 0x000000182e00780c */ /* 0x040fe40003f64270 */
[----:B------:R-:W-:Y:S01]  /*6d10*/  PRMT R190, RZ, 0x7610, R190 ;  /* 0x00007610ffbe7816 */ /* 0x000fe200000000be */
[----:B------:R1:W5:Y:S01]  /*6d20*/  @P2 LDG.E.U16 R211, desc[UR22][R10.64] ;  /* 0x000000160ad32981 */ /* 0x000362000c1e1500 */
[----:B0-----:R-:W-:Y:S02]  /*6d30*/  LEA R4, P4, R127, R50, 0x1 ;  /* 0x000000327f047211 */ /* 0x001fe400078808ff */
[----:B------:R-:W-:-:S03]  /*6d40*/  ISETP.GT.AND P2, PT, R46, 0x19, PT ;  /* 0x000000192e00780c */ /* 0x000fc60003f44270 */
[----:B------:R-:W-:Y:S01]  /*6d50*/  IMAD.X R5, R51, 0x1, R8, P4 ;  /* 0x0000000133057824 */ /* 0x000fe200020e0608 */
[----:B------:R-:W-:Y:S02]  /*6d60*/  PRMT R186, RZ, 0x7610, R186 ;  /* 0x00007610ffba7816 */ /* 0x000fe400000000ba */
[----:B-1----:R-:W-:Y:S02]  /*6d70*/  SHF.R.S32.HI R10, RZ, 0x1f, R125 ;  /* 0x0000001fff0a7819 */ /* 0x002fe4000001147d */
[----:B------:R-:W5:Y:S01]  /*6d80*/  @P5 LDG.E.U16 R190, desc[UR22][R4.64] ;  /* 0x0000001604be5981 */ /* 0x000f62000c1e1500 */
[C---:B------:R-:W-:Y:S02]  /*6d90*/  LEA R8, P5, R125.reuse, R50, 0x1 ;  /* 0x000000327d087211 */ /* 0x040fe400078a08ff */
[----:B------:R-:W-:Y:S01]  /*6da0*/  SHF.L.U64.HI R10, R125, 0x1, R10 ;  /* 0x000000017d0a7819 */ /* 0x000fe2000001020a */
[----:B------:R0:W5:Y:S01]  /*6db0*/  @P3 LDG.E.U16 R186, desc[UR22][R6.64] ;  /* 0x0000001606ba3981 */ /* 0x000162000c1e1500 */
[----:B------:R-:W-:-:S02]  /*6dc0*/  PRMT R217, RZ, 0x7610, R217 ;  /* 0x00007610ffd97816 */ /* 0x000fc400000000d9 */
[----:B------:R-:W-:Y:S01]  /*6dd0*/  SHF.R.S32.HI R14, RZ, 0x1f, R123 ;  /* 0x0000001fff0e7819 */ /* 0x000fe2000001147b */
[----:B------:R-:W-:Y:S01]  /*6de0*/  IMAD.X R9, R51, 0x1, R10, P5 ;  /* 0x0000000133097824 */ /* 0x000fe200028e060a */
[----:B------:R-:W-:Y:S02]  /*6df0*/  SHF.R.S32.HI R10, RZ, 0x1f, R121 ;  /* 0x0000001fff0a7819 */ /* 0x000fe40000011479 */
[C---:B------:R-:W-:Y:S01]  /*6e00*/  SHF.L.U64.HI R14, R123.reuse, 0x1, R14 ;  /* 0x000000017b0e7819 */ /* 0x040fe2000001020e */
[----:B------:R1:W5:Y:S01]  /*6e10*/  @P2 LDG.E.U16 R217, desc[UR22][R12.64] ;  /* 0x000000160cd92981 */ /* 0x000362000c1e1500 */
[-C--:B0-----:R-:W-:Y:S02]  /*6e20*/  LEA R6, P5, R123, R50.reuse, 0x1 ;  /* 0x000000327b067211 */ /* 0x081fe400078a08ff */
[C---:B------:R-:W-:Y:S02]  /*6e30*/  ISETP.GT.AND P2, PT, R46.reuse, 0x1d, PT ;  /* 0x0000001d2e00780c */ /* 0x040fe40003f44270 */
[----:B------:R-:W-:Y:S01]  /*6e40*/  ISETP.GT.AND P3, PT, R46, 0x1b, PT ;  /* 0x0000001b2e00780c */ /* 0x000fe20003f64270 */
[----:B------:R-:W-:Y:S01]  /*6e50*/  IMAD.X R7, R51, 0x1, R14, P5 ;  /* 0x0000000133077824 */ /* 0x000fe200028e060e */
[----:B------:R-:W-:-:S02]  /*6e60*/  LEA R4, P5, R121, R50, 0x1 ;  /* 0x0000003279047211 */ /* 0x000fc400078a08ff */
[----:B------:R-:W-:Y:S02]  /*6e70*/  SHF.L.U64.HI R10, R121, 0x1, R10 ;  /* 0x00000001790a7819 */ /* 0x000fe4000001020a */
[C---:B------:R-:W-:Y:S02]  /*6e80*/  ISETP.GT.AND P4, PT, R46.reuse, 0x1c, PT ;  /* 0x0000001c2e00780c */ /* 0x040fe40003f84270 */
[----:B------:R-:W-:Y:S01]  /*6e90*/  PRMT R221, RZ, 0x7610, R221 ;  /* 0x00007610ffdd7816 */ /* 0x000fe200000000dd */
[----:B------:R-:W-:Y:S01]  /*6ea0*/  IMAD.X R5, R51, 0x1, R10, P5 ;  /* 0x0000000133057824 */ /* 0x000fe200028e060a */
[----:B------:R-:W-:Y:S02]  /*6eb0*/  PRMT R219, RZ, 0x7610, R219 ;  /* 0x00007610ffdb7816 */ /* 0x000fe400000000db */
[----:B-1----:R-:W-:Y:S02]  /*6ec0*/  SHF.R.S32.HI R12, RZ, 0x1f, R119 ;  /* 0x0000001fff0c7819 */ /* 0x002fe40000011477 */
[----:B------:R-:W-:Y:S01]  /*6ed0*/  ISETP.GT.AND P5, PT, R46, RZ, PT ;  /* 0x000000ff2e00720c */ /* 0x000fe20003fa4270 */
[----:B------:R-:W5:Y:S01]  /*6ee0*/  @P2 LDG.E.U16 R221, desc[UR22][R4.64] ;  /* 0x0000001604dd2981 */ /* 0x000f62000c1e1500 */
[----:B------:R-:W-:-:S02]  /*6ef0*/  PRMT R192, RZ, 0x7610, R192 ;  /* 0x00007610ffc07816 */ /* 0x000fc400000000c0 */
[C---:B------:R-:W-:Y:S01]  /*6f00*/  LEA R10, P2, R119.reuse, R50, 0x1 ;  /* 0x00000032770a7211 */ /* 0x040fe200078408ff */
[----:B------:R0:W5:Y:S01]  /*6f10*/  @P3 LDG.E.U16 R219, desc[UR22][R8.64] ;  /* 0x0000001608db3981 */ /* 0x000162000c1e1500 */
[----:B------:R-:W-:Y:S02]  /*6f20*/  SHF.L.U64.HI R12, R119, 0x1, R12 ;  /* 0x00000001770c7819 */ /* 0x000fe4000001020c */
[----:B------:R-:W-:Y:S01]  /*6f30*/  PRMT R188, RZ, 0x7610, R188 ;  /* 0x00007610ffbc7816 */ /* 0x000fe200000000bc */
[----:B------:R1:W5:Y:S01]  /*6f40*/  @P4 LDG.E.U16 R192, desc[UR22][R6.64] ;  /* 0x0000001606c04981 */ /* 0x000362000c1e1500 */
[----:B------:R-:W-:Y:S01]  /*6f50*/  ISETP.GT.AND P4, PT, R46, 0x1e, PT ;  /* 0x0000001e2e00780c */ /* 0x000fe20003f84270 */
[----:B------:R-:W-:Y:S01]  /*6f60*/  IMAD.X R11, R51, 0x1, R12, P2 ;  /* 0x00000001330b7824 */ /* 0x000fe200010e060c */
[----:B0-----:R-:W-:Y:S02]  /*6f70*/  SHF.R.S32.HI R8, RZ, 0x1f, R117 ;  /* 0x0000001fff087819 */ /* 0x001fe40000011475 */
[----:B------:R-:W5:Y:S02]  /*6f80*/  @P5 LDG.E.U16 R188, desc[UR22][R50.64] ;  /* 0x0000001632bc5981 */ /* 0x000f64000c1e1500 */
[----:B------:R-:W-:-:S02]  /*6f90*/  SHF.L.U64.HI R12, R117, 0x1, R8 ;  /* 0x00000001750c7819 */ /* 0x000fc40000010208 */
[----:B------:R-:W-:Y:S02]  /*6fa0*/  SHF.R.S32.HI R8, RZ, 0x1f, R115 ;  /* 0x0000001fff087819 */ /* 0x000fe40000011473 */
[C---:B------:R-:W-:Y:S02]  /*6fb0*/  ISETP.GT.AND P3, PT, R46.reuse, 0x1f, PT ;  /* 0x0000001f2e00780c */ /* 0x040fe40003f64270 */
[----:B------:R-:W-:Y:S02]  /*6fc0*/  ISETP.GT.AND P2, PT, R46, 0x20, PT ;  /* 0x000000202e00780c */ /* 0x000fe40003f44270 */
[CC--:B------:R-:W-:Y:S02]  /*6fd0*/  LEA R4, P5, R115.reuse, R50.reuse, 0x1 ;  /* 0x0000003273047211 */ /* 0x0c0fe400078a08ff */
[----:B------:R-:W-:Y:S02]  /*6fe0*/  SHF.L.U64.HI R8, R115, 0x1, R8 ;  /* 0x0000000173087819 */ /* 0x000fe40000010208 */
[----:B-1----:R-:W-:-:S02]  /*6ff0*/  LEA R6, P6, R117, R50, 0x1 ;  /* 0x0000003275067211 */ /* 0x002fc400078c08ff */
[----:B------:R-:W-:Y:S01]  /*7000*/  PRMT R194, RZ, 0x7610, R194 ;  /* 0x00007610ffc27816 */ /* 0x000fe200000000c2 */
[C---:B------:R-:W-:Y:S01]  /*7010*/  IMAD.X R5, R51.reuse, 0x1, R8, P5 ;  /* 0x0000000133057824 */ /* 0x040fe200028e0608 */
[----:B------:R-:W-:Y:S01]  /*7020*/  PRMT R223, RZ, 0x7610, R223 ;  /* 0x00007610ffdf7816 */ /* 0x000fe200000000df */
[----:B------:R-:W-:Y:S01]  /*7030*/  IMAD.X R7, R51, 0x1, R12, P6 ;  /* 0x0000000133077824 */ /* 0x000fe200030e060c */
[----:B------:R-:W-:Y:S02]  /*7040*/  PRMT R225, RZ, 0x7610, R225 ;  /* 0x00007610ffe17816 */ /* 0x000fe400000000e1 */
[-C--:B------:R-:W-:Y:S01]  /*7050*/  LEA RZ, P5, R55, R50.reuse, 0x1 ;  /* 0x0000003237ff7211 */ /* 0x080fe200078a08ff */
[----:B------:R-:W5:Y:S01]  /*7060*/  @P4 LDG.E.U16 R194, desc[UR22][R10.64] ;  /* 0x000000160ac24981 */ /* 0x000f62000c1e1500 */
[----:B------:R-:W-:-:S03]  /*7070*/  LEA RZ, P4, R53, R50, 0x1 ;  /* 0x0000003235ff7211 */ /* 0x000fc600078808ff */
[----:B------:R-:W5:Y:S01]  /*7080*/  @P3 LDG.E.U16 R223, desc[UR22][R6.64] ;  /* 0x0000001606df3981 */ /* 0x000f62000c1e1500 */
[C---:B------:R-:W-:Y:S01]  /*7090*/  IMAD.X R9, R51.reuse, 0x1, R54, P5 ;  /* 0x0000000133097824 */ /* 0x040fe200028e0636 */
[C---:B------:R-:W-:Y:S02]  /*70a0*/  ISETP.GT.AND P3, PT, R46.reuse, 0x3e, PT ;  /* 0x0000003e2e00780c */ /* 0x040fe40003f64270 */
[----:B------:R0:W5:Y:S01]  /*70b0*/  @P2 LDG.E.U16 R225, desc[UR22][R4.64] ;  /* 0x0000001604e12981 */ /* 0x000162000c1e1500 */
[C---:B------:R-:W-:Y:S02]  /*70c0*/  ISETP.GT.AND P2, PT, R46.reuse, 0x3f, PT ;  /* 0x0000003f2e00780c */ /* 0x040fe40003f44270 */
[----:B------:R-:W-:Y:S01]  /*70d0*/  ISETP.GT.AND P5, PT, R46, 0x1, PT ;  /* 0x000000012e00780c */ /* 0x000fe20003fa4270 */
[----:B------:R-:W-:Y:S01]  /*70e0*/  IMAD.X R13, R51, 0x1, R52, P4 ;  /* 0x00000001330d7824 */ /* 0x000fe200020e0634 */
[----:B------:R-:W-:Y:S01]  /*70f0*/  IADD3 R14, P4, PT, R36, R50, RZ ;  /* 0x00000032240e7210 */ /* 0x000fe20007f9e0ff */
[----:B------:R-:W-:Y:S01]  /*7100*/  USHF.L.U32 UR4, UR4, 0x1f, URZ ;  /* 0x0000001f04047899 */ /* 0x000fe200080006ff */
[----:B------:R-:W-:Y:S01]  /*7110*/  PRMT R215, RZ, 0x7610, R215 ;  /* 0x00007610ffd77816 */ /* 0x000fe200000000d7 */
[--C-:B------:R-:W-:Y:S01]  /*7120*/  IMAD R8, R55, 0x2, R50.reuse ;  /* 0x0000000237087824 */ /* 0x100fe200078e0232 */
[----:B------:R-:W-:Y:S01]  /*7130*/  PRMT R227, RZ, 0x7610, R227 ;  /* 0x00007610ffe37816 */ /* 0x000fe200000000e3 */
[----:B------:R-:W-:Y:S01]  /*7140*/  IMAD R12, R53, 0x2, R50 ;  /* 0x00000002350c7824 */ /* 0x000fe200078e0232 */
[----:B0-----:R-:W-:Y:S01]  /*7150*/  PRMT R4, RZ, 0x7610, R4 ;  /* 0x00007610ff047816 */ /* 0x001fe20000000004 */
[----:B------:R-:W-:-:S02]  /*7160*/  IMAD.X R15, R51, 0x1, R114, P4 ;  /* 0x00000001330f7824 */ /* 0x000fc400020e0672 */
[----:B------:R-:W-:Y:S01]  /*7170*/  IMAD.U32 R6, RZ, RZ, UR4 ;  /* 0x00000004ff067e24 */ /* 0x000fe2000f8e00ff */
[----:B------:R0:W5:Y:S04]  /*7180*/  @P2 LDG.E.U16 R227, desc[UR22][R12.64] ;  /* 0x000000160ce32981 */ /* 0x000168000c1e1500 */
[----:B------:R0:W5:Y:S04]  /*7190*/  @P3 LDG.E.U16 R4, desc[UR22][R8.64] ;  /* 0x0000001608043981 */ /* 0x000168000c1e1500 */
[----:B------:R0:W5:Y:S01]  /*71a0*/  @P5 LDG.E.U16 R215, desc[UR22][R14.64] ;  /* 0x000000160ed75981 */ /* 0x000162000c1e1500 */
[----:B------:R-:W1:Y:S01]  /*71b0*/  SYNCS.PHASECHK.TRANS64.TRYWAIT P2, [UR6], R6 ;  /* 0x00000006ff0075a7 */ /* 0x000e620008041106 */
[----:B------:R-:W-:-:S04]  /*71c0*/  LOP3.LUT R5, R3, 0x3f, RZ, 0xc0, !PT ;  /* 0x0000003f03057812 */ /* 0x000fc800078ec0ff */
[----:B------:R-:W-:Y:S02]  /*71d0*/  ISETP.GE.AND P3, PT, R5, R46, PT ;  /* 0x0000002e0500720c */ /* 0x000fe40003f66270 */
[----:B--2---:R-:W-:Y:S01]  /*71e0*/  PRMT R5, R16, 0x5410, R19 ;  /* 0x0000541010057816 */ /* 0x004fe20000000013 */
[----:B01----:R-:W-:Y:S10]  /*71f0*/  @!P2 BRA `(.L_x_9) ;  /* 0x000000280070a947 */ /* 0x003ff40003800000 */
.L_x_17:
[----:B-----5:R-:W-:Y:S01]  /*7200*/  PRMT R32, R32, 0x5410, R35 ;  /* 0x0000541020207816 */ /* 0x020fe20000000023 */
[----:B------:R-:W-:Y:S01]  /*7210*/  IMAD.WIDE R138, R183, 0x2, R138 ;  /* 0x00000002b78a7825 */ /* 0x000fe200078e028a */
[----:B------:R-:W-:Y:S02]  /*7220*/  PRMT R6, R18, 0x5410, R17 ;  /* 0x0000541012067816 */ /* 0x000fe40000000011 */
[----:B------:R-:W-:Y:S01]  /*7230*/  PRMT R31, R31, 0x5410, R34 ;  /* 0x000054101f1f7816 */ /* 0x000fe20000000022 */
[----:B------:R-:W-:Y:S01]  /*7240*/  IMAD.WIDE R142, R183, 0x2, R142 ;  /* 0x00000002b78e7825 */ /* 0x000fe200078e028e */
[----:B------:R-:W-:Y:S02]  /*7250*/  PRMT R35, R4, 0x5410, R227 ;  /* 0x0000541004237816 */ /* 0x000fe400000000e3 */
[----:B------:R-:W-:Y:S01]  /*7260*/  PRMT R7, R195, 0x5410, R168 ;  /* 0x00005410c3077816 */ /* 0x000fe200000000a8 */
[----:B------:R-:W-:Y:S01]  /*7270*/  IMAD.WIDE R146, R183, 0x2, R146 ;  /* 0x00000002b7927825 */ /* 0x000fe200078e0292 */
[----:B------:R-:W-:-:S02]  /*7280*/  PRMT R8, R170, 0x5410, R201 ;  /* 0x00005410aa087816 */ /* 0x000fc400000000c9 */
[----:B------:R-:W-:Y:S01]  /*7290*/  PRMT R9, R197, 0x5410, R172 ;  /* 0x00005410c5097816 */ /* 0x000fe200000000ac */
        /* <DEDUP_REMOVED lines=9> */
[C---:B------:R-:W-:Y:S01]  /*7330*/  IMAD.WIDE R162, R183.reuse, 0x2, R162 ;  /* 0x00000002b7a27825 */ /* 0x040fe200078e02a2 */
[----:B------:R-:W-:Y:S02]  /*7340*/  PRMT R16, R186, 0x5410, R217 ;  /* 0x00005410ba107816 */ /* 0x000fe400000000d9 */
[----:B------:R-:W-:Y:S01]  /*7350*/  PRMT R17, R190, 0x5410, R219 ;  /* 0x00005410be117816 */ /* 0x000fe200000000db */
[C---:B------:R-:W-:Y:S01]  /*7360*/  IMAD.WIDE R166, R183.reuse, 0x2, R166 ;  /* 0x00000002b7a67825 */ /* 0x040fe200078e02a6 */
        /* <DEDUP_REMOVED lines=23> */
[----:B------:R-:W-:-:S03]  /*74e0*/  IMAD.WIDE R164, R183, 0x2, R164 ;  /* 0x00000002b7a47825 */ /* 0x000fc600078e02a4 */
[----:B------:R0:W-:Y:S01]  /*74f0*/  STTM.x32 tmem[UR12], R4 ;  /* 0x00000004000079ed */ /* 0x0001e200082c000c */
[----:B------:R-:W1:Y:S01]  /*7500*/  FENCE.VIEW.ASYNC.T ;  /* 0x00000000000073c6 */ /* 0x000e620000000200 */
[----:B0-----:R-:W-:Y:S01]  /*7510*/  PRMT R5, RZ, 0x7610, R5 ;  /* 0x00007610ff057816 */ /* 0x001fe20000000005 */
[----:B-1----:R-:W-:Y:S01]  /*7520*/  BAR.SYNC.DEFER_BLOCKING 0x0 ;  /* 0x0000000000007b1d */ /* 0x002fe20000010000 */
[----:B------:R-:W-:Y:S02]  /*7530*/  PRMT R9, RZ, 0x7610, R9 ;  /* 0x00007610ff097816 */ /* 0x000fe40000000009 */
[----:B------:R-:W-:Y:S02]  /*7540*/  PRMT R13, RZ, 0x7610, R13 ;  /* 0x00007610ff0d7816 */ /* 0x000fe4000000000d */
        /* <DEDUP_REMOVED lines=8> */
[----:B------:R-:W-:Y:S02]  /*75d0*/  PRMT R19, RZ, 0x7610, R19 ;  /* 0x00007610ff137816 */ /* 0x000fe40000000013 */
[----:B------:R-:W-:Y:S01]  /*75e0*/  PRMT R23, RZ, 0x7610, R23 ;  /* 0x00007610ff177816 */ /* 0x000fe20000000017 */
[----:B------:R-:W2:Y:S01]  /*75f0*/  @!P3 LDG.E.U16 R5, desc[UR22][R166.64] ;  /* 0x00000016a605b981 */ /* 0x000ea2000c1e1500 */
[----:B------:R-:W-:Y:S02]  /*7600*/  PRMT R27, RZ, 0x7610, R27 ;  /* 0x00007610ff1b7816 */ /* 0x000fe4000000001b */
[----:B------:R-:W-:Y:S01]  /*7610*/  PRMT R31, RZ, 0x7610, R31 ;  /* 0x00007610ff1f7816 */ /* 0x000fe2000000001f */
[----:B------:R-:W3:Y:S01]  /*7620*/  @!P3 LDG.E.U16 R9, desc[UR22][R162.64] ;  /* 0x00000016a209b981 */ /* 0x000ee2000c1e1500 */
[----:B------:R-:W-:-:S03]  /*7630*/  PRMT R35, RZ, 0x7610, R35 ;  /* 0x00007610ff237816 */ /* 0x000fc60000000023 */
[----:B------:R-:W4:Y:S04]  /*7640*/  @!P3 LDG.E.U16 R13, desc[UR22][R158.64] ;  /* 0x000000169e0db981 */ /* 0x000f28000c1e1500 */
        /* <DEDUP_REMOVED lines=12> */
[----:B------:R-:W4:Y:S01]  /*7710*/  @!P3 LDG.E.U16 R35, desc[UR22][R136.64] ;  /* 0x000000168823b981 */ /* 0x000f22000c1e1500 */
[----:B------:R-:W-:Y:S01]  /*7720*/  BAR.SYNC.DEFER_BLOCKING 0x0 ;  /* 0x0000000000007b1d */ /* 0x000fe20000010000 */
[----:B------:R-:W-:-:S04]  /*7730*/  ULEA UR6, UR20, UR9, 0x3 ;  /* 0x0000000914067291 */ /* 0x000fc8000f8e18ff */
[----:B------:R-:W-:Y:S01]  /*7740*/  UIADD3 UR6, UPT, UPT, UR6, 0x4000, URZ ;  /* 0x0000400006067890 */ /* 0x000fe2000fffe0ff */
[----:B--2---:R0:W-:Y:S04]  /*7750*/  STS.U16 [R118+UR9+0x2000], R5 ;  /* 0x0020000576007988 */ /* 0x0041e80008000409 */
[----:B---3--:R0:W-:Y:S04]  /*7760*/  STS.U16 [R118+UR9+0x2400], R9 ;  /* 0x0024000976007988 */ /* 0x0081e80008000409 */
[----:B----4-:R0:W-:Y:S04]  /*7770*/  STS.U16 [R118+UR9+0x2800], R13 ;  /* 0x0028000d76007988 */ /* 0x0101e80008000409 */
        /* <DEDUP_REMOVED lines=14> */
[----:B-1----:R-:W1:Y:S02]  /*7860*/  FENCE.VIEW.ASYNC.S ;  /* 0x00000000000073c6 */ /* 0x002e640000000000 */
[----:B-1----:R-:W-:Y:S06]  /*7870*/  BAR.SYNC.DEFER_BLOCKING 0x0 ;  /* 0x0000000000007b1d */ /* 0x002fec0000010000 */
[----:B------:R-:W-:Y:S05]  /*7880*/  @P0 BRA `(.L_x_10) ;  /* 0x00000000009c0947 */ /* 0x000fea0003800000 */
[----:B------:R-:W-:Y:S02]  /*7890*/  UIADD3 UR21, UPT, UPT, UR8, 0x88, URZ ;  /* 0x0000008808157890 */ /* 0x000fe4000fffe0ff */
[----:B------:R-:W-:Y:S02]  /*78a0*/  UIADD3 UR30, UPT, UPT, UR8, 0x90, URZ ;  /* 0x00000090081e7890 */ /* 0x000fe4000fffe0ff */
[----:B------:R-:W-:Y:S02]  /*78b0*/  UIADD3 UR31, UPT, UPT, UR8, 0x98, URZ ;  /* 0x00000098081f7890 */ /* 0x000fe4000fffe0ff */
[----:B------:R-:W-:Y:S02]  /*78c0*/  UIADD3 UR36, UPT, UPT, UR8, 0x40, URZ ;  /* 0x0000004008247890 */ /* 0x000fe4000fffe0ff */
        /* <DEDUP_REMOVED lines=8> */
[----:B------:R1:W-:Y:S01]  /*7950*/  UTCHMMA tmem[UR11], gdesc[UR16], tmem[UR8], tmem[UR18], idesc[UR19], UPT ;  /* 0x00ff12100b0079ea */ /* 0x0003e2000b800008 */
[----:B------:R-:W-:Y:S01]  /*7960*/  UIADD3 UR49, UPT, UPT, UR8, 0xb8, URZ ;  /* 0x000000b808317890 */ /* 0x000fe2000fffe0ff */
[----:B------:R-:W-:Y:S01]  /*7970*/  UMOV UR28, 0x0 ;  /* 0x00000000001c7882 */ /* 0x000fe20000000000 */
[----:B------:R-:W-:Y:S01]  /*7980*/  UMOV UR29, 0x8100010 ;  /* 0x08100010001d7882 */ /* 0x000fe20000000000 */
[----:B------:R-:W-:Y:S01]  /*7990*/  UMOV UR32, 0x0 ;  /* 0x0000000000207882 */ /* 0x000fe20000000000 */
[----:B------:R-:W-:Y:S01]  /*79a0*/  UMOV UR33, 0x8100010 ;  /* 0x0810001000217882 */ /* 0x000fe20000000000 */
        /* <DEDUP_REMOVED lines=11> */
[----:B------:R-:W-:Y:S01]  /*7a60*/  UMOV UR7, URZ ;  /* 0x000000ff00077c82 */ /* 0x000fe20008000000 */
[----:B------:R1:W-:Y:S01]  /*7a70*/  UTCHMMA tmem[UR37], gdesc[UR16], tmem[UR36], tmem[UR38], idesc[UR39], UPT ;  /* 0x00ff2610250079ea */ /* 0x0003e2000b800024 */
        /* <DEDUP_REMOVED lines=8> */
.L_x_10:
[----:B------:R-:W-:Y:S01]  /*7b00*/  UIADD3 UR20, UPT, UPT, UR20, 0x1, URZ ;  /* 0x0000000114147890 */ /* 0x000fe2000fffe0ff */
[----:B------:R-:W-:Y:S01]  /*7b10*/  IMAD.WIDE R50, R120, 0x2, R50 ;  /* 0x0000000278327825 */ /* 0x000fe200078e0232 */
[----:B------:R-:W-:Y:S02]  /*7b20*/  UIADD3 UR13, UPT, UPT, UR13, -0x1, URZ ;  /* 0xffffffff0d0d7890 */ /* 0x000fe4000fffe0ff */
[----:B------:R-:W-:Y:S01]  /*7b30*/  UISETP.GT.AND UP1, UPT, UR20, 0x1, UPT ;  /* 0x000000011400788c */ /* 0x000fe2000bf24270 */
[----:B------:R-:W-:-:S03]  /*7b40*/  VIADD R46, R46, 0xffffffc0 ;  /* 0xffffffc02e2e7836 */ /* 0x000fc60000000000 */
[----:B-1----:R-:W-:Y:S02]  /*7b50*/  USEL UR4, URZ, 0x1, !UP1 ;  /* 0x00000001ff047887 */ /* 0x002fe4000c800000 */
[----:B------:R-:W-:Y:S02]  /*7b60*/  USEL UR20, UR20, URZ, !UP1 ;  /* 0x000000ff14147287 */ /* 0x000fe4000c800000 */
[----:B------:R-:W-:Y:S02]  /*7b70*/  UISETP.NE.U32.AND UP1, UPT, UR13, URZ, UPT ;  /* 0x000000ff0d00728c */ /* 0x000fe4000bf25070 */
[----:B------:R-:W-:-:S03]  /*7b80*/  ULOP3.LUT UR7, UR5, UR4, URZ, 0x3c, !UPT ;  /* 0x0000000405077292 */ /* 0x000fc6000f8e3cff */
[----:B------:R-:W-:-:S04]  /*7b90*/  UMOV UR4, UR5 ;  /* 0x0000000500047c82 */ /* 0x000fc80008000000 */
[----:B------:R-:W-:Y:S01]  /*7ba0*/  UMOV UR5, UR7 ;  /* 0x0000000700057c82 */ /* 0x000fe20008000000 */
[----:B------:R-:W-:Y:S05]  /*7bb0*/  BRA.U UP1, `(.L_x_11) ;  /* 0xffffffdd01507547 */ /* 0x000fea000b83ffff */
.L_x_8:
[----:B------:R-:W1:Y:S01]  /*7bc0*/  LDCU UR5, c[0x0][0x3a0] ;  /* 0x00007400ff0577ac */ /* 0x000e620008000800 */
[----:B------:R-:W2:Y:S01]  /*7bd0*/  LDCU UR7, c[0x0][0x3b4] ;  /* 0x00007680ff0777ac */ /* 0x000ea20008000800 */
[----:B------:R-:W3:Y:S01]  /*7be0*/  LDCU UR11, c[0x0][0x3b8] ;  /* 0x00007700ff0b77ac */ /* 0x000ee20008000800 */
[----:B------:R-:W4:Y:S01]  /*7bf0*/  LDCU.128 UR12, c[0x0][0x390] ;  /* 0x00007200ff0c77ac */ /* 0x000f220008000c00 */
[----:B-1----:R-:W-:-:S04]  /*7c00*/  UIADD3 UR5, UPT, UPT, UR5, 0x3f, URZ ;  /* 0x0000003f05057890 */ /* 0x002fc8000fffe0ff */
[----:B------:R-:W-:-:S09]  /*7c10*/  UISETP.GE.AND UP1, UPT, UR5, 0x40, UPT ;  /* 0x000000400500788c */ /* 0x000fd2000bf26270 */
[----:B--234-:R-:W-:Y:S05]  /*7c20*/  BRA.U !UP1, `(.L_x_12) ;  /* 0x0000000109107547 */ /* 0x01cfea000b800000 */
[----:B------:R-:W-:-:S06]  /*7c30*/  USHF.L.U32 UR4, UR4, 0x1f, URZ ;  /* 0x0000001f04047899 */ /* 0x000fcc00080006ff */
[----:B------:R-:W-:-:S04]  /*7c40*/  IMAD.U32 R3, RZ, RZ, UR4 ;  /* 0x00000004ff037e24 */ /* 0x000fc8000f8e00ff */
[----:B------:R-:W1:Y:S02]  /*7c50*/  SYNCS.PHASECHK.TRANS64.TRYWAIT P0, [UR6], R3 ;  /* 0x00000003ff0075a7 */ /* 0x000e640008001106 */
[----:B-1----:R-:W-:Y:S05]  /*7c60*/  @!P0 BRA `(.L_x_13) ;  /* 0x0000001c00e08947 */ /* 0x002fea0003800000 */
.L_x_12:
[----:B------:R-:W-:Y:S01]  /*7c70*/  BAR.SYNC.DEFER_BLOCKING 0x0 ;  /* 0x0000000000007b1d */ /* 0x000fe20000010000 */
[----:B------:R-:W-:Y:S01]  /*7c80*/  IMAD R69, R0, UR11, RZ ;  /* 0x0000000b00457c24 */ /* 0x000fe2000f8e02ff */
[C---:B------:R-:W-:Y:S01]  /*7c90*/  ISETP.GE.AND P0, PT, R2.reuse, UR14, PT ;  /* 0x0000000e02007c0c */ /* 0x040fe2000bf06270 */
[----:B------:R-:W-:Y:S02]  /*7ca0*/  IMAD R3, R2, UR7, RZ ;  /* 0x0000000702037c24 */ /* 0x000fe4000f8e02ff */
[----:B------:R-:W-:Y:S02]  /*7cb0*/  VIADD R71, R69, UR11 ;  /* 0x0000000b45477c36 */ /* 0x000fe40008000000 */
[C---:B------:R-:W-:Y:S01]  /*7cc0*/  VIADD R68, R0.reuse, 0x3 ;  /* 0x0000000300447836 */ /* 0x040fe20000000000 */
[----:B------:R-:W-:Y:S01]  /*7cd0*/  LEA R2, P2, R3, UR12, 0x1 ;  /* 0x0000000c03027c11 */ /* 0x000fe2000f8408ff */
[----:B------:R-:W-:Y:S02]  /*7ce0*/  VIADD R73, R71, UR11 ;  /* 0x0000000b47497c36 */ /* 0x000fe40008000000 */
[----:B------:R-:W-:Y:S01]  /*7cf0*/  VIADD R70, R0, 0x2 ;  /* 0x0000000200467836 */ /* 0x000fe20000000000 */
[----:B------:R-:W-:Y:S01]  /*7d00*/  LEA.HI.X.SX32 R3, R3, UR13, 0x1, P2 ;  /* 0x0000000d03037c11 */ /* 0x000fe200090f0eff */
[----:B------:R-:W-:Y:S01]  /*7d10*/  VIADD R75, R73, UR11 ;  /* 0x0000000b494b7c36 */ /* 0x000fe20008000000 */
[----:B------:R-:W-:Y:S01]  /*7d20*/  ISETP.LT.AND P3, PT, R68, UR15, !P0 ;  /* 0x0000000f44007c0c */ /* 0x000fe2000c761270 */
[----:B------:R-:W-:Y:S01]  /*7d30*/  VIADD R72, R0, 0x1 ;  /* 0x0000000100487836 */ /* 0x000fe20000000000 */
[----:B------:R-:W-:Y:S01]  /*7d40*/  LEA R68, P5, R71, R2, 0x1 ;  /* 0x0000000247447211 */ /* 0x000fe200078a08ff */
[----:B------:R-:W-:Y:S01]  /*7d50*/  VIADD R77, R75, UR11 ;  /* 0x0000000b4b4d7c36 */ /* 0x000fe20008000000 */
[----:B------:R-:W-:Y:S01]  /*7d60*/  ISETP.LT.AND P6, PT, R70, UR15, !P0 ;  /* 0x0000000f46007c0c */ /* 0x000fe2000c7c1270 */
[----:B------:R-:W-:Y:S01]  /*7d70*/  VIADD R87, R0, 0x4 ;  /* 0x0000000400577836 */ /* 0x000fe20000000000 */
[----:B------:R-:W-:Y:S01]  /*7d80*/  ISETP.LT.AND P4, PT, R72, UR15, !P0 ;  /* 0x0000000f48007c0c */ /* 0x000fe2000c781270 */
[----:B------:R-:W-:-:S02]  /*7d90*/  VIADD R79, R77, UR11 ;  /* 0x0000000b4d4f7c36 */ /* 0x000fc40008000000 */
[----:B------:R-:W-:Y:S01]  /*7da0*/  VIADD R86, R0, 0x5 ;  /* 0x0000000500567836 */ /* 0x000fe20000000000 */
[----:B------:R-:W1:Y:S02]  /*7db0*/  @!P1 SYNCS.CCTL.IV [UR9+0x4000] ;  /* 0x00400000ff0099b1 */ /* 0x000e640008000009 */
[----:B-1----:R-:W-:Y:S01]  /*7dc0*/  BAR.SYNC.DEFER_BLOCKING 0x0 ;  /* 0x0000000000007b1d */ /* 0x002fe20000010000 */
[----:B------:R-:W-:-:S04]  /*7dd0*/  VIADD R81, R79, UR11 ;  /* 0x0000000b4f517c36 */ /* 0x000fc80008000000 */
[----:B------:R-:W-:Y:S01]  /*7de0*/  VIADD R83, R81, UR11 ;  /* 0x0000000b51537c36 */ /* 0x000fe20008000000 */
[----:B0-----:R-:W0:Y:S03]  /*7df0*/  LDTM.x64 R4, tmem[UR10] ;  /* 0x0000000a000479ee */ /* 0x001e260008340000 */
[----:B------:R-:W-:Y:S01]  /*7e00*/  VIADD R84, R83, UR11 ;  /* 0x0000000b53547c36 */ /* 0x000fe20008000000 */
[----:B------:R-:W1:Y:S01]  /*7e10*/  @!P1 SYNCS.CCTL.IV [UR9+0x4008] ;  /* 0x00400800ff0099b1 */ /* 0x000e620008000009 */
[----:B------:R-:W-:Y:S01]  /*7e20*/  ISETP.LT.AND P1, PT, R0, UR15, !P0 ;  /* 0x0000000f00007c0c */ /* 0x000fe2000c721270 */
[----:B------:R-:W-:Y:S01]  /*7e30*/  NOP ;  /* 0x0000000000007918 */ /* 0x000fe20000000000 */
[----:B0-----:R-:W-:Y:S02]  /*7e40*/  F2FP.F16.F32.PACK_AB R85, R5, R4 ;  /* 0x000000040555723e */ /* 0x001fe400000000ff */
[----:B------:R-:W-:-:S02]  /*7e50*/  LEA R4, P2, R69, R2, 0x1 ;  /* 0x0000000245047211 */ /* 0x000fc400078408ff */
[----:B------:R-:W-:Y:S01]  /*7e60*/  F2FP.F16.F32.PACK_AB R6, R7, R6 ;  /* 0x000000060706723e */ /* 0x000fe200000000ff */
[----:B------:R-:W-:Y:S01]  /*7e70*/  VIADD R7, R0, 0x7 ;  /* 0x0000000700077836 */ /* 0x000fe20000000000 */
[-C--:B------:R-:W-:Y:S02]  /*7e80*/  LEA.HI.X.SX32 R5, R69, R3.reuse, 0x1, P2 ;  /* 0x0000000345057211 */ /* 0x080fe400010f0eff */
[-C--:B------:R-:W-:Y:S02]  /*7e90*/  LEA R70, P2, R73, R2.reuse, 0x1 ;  /* 0x0000000249467211 */ /* 0x080fe400078408ff */
[-C--:B------:R-:W-:Y:S01]  /*7ea0*/  LEA.HI.X.SX32 R69, R71, R3.reuse, 0x1, P5 ;  /* 0x0000000347457211 */ /* 0x080fe200028f0eff */
[----:B------:R0:W-:Y:S01]  /*7eb0*/  @P1 STG.E.U16 desc[UR22][R4.64], R85 ;  /* 0x0000005504001986 */ /* 0x0001e2000c101516 */
[----:B------:R-:W-:Y:S02]  /*7ec0*/  LEA R72, P5, R75, R2, 0x1 ;  /* 0x000000024b487211 */ /* 0x000fe400078a08ff */
[----:B------:R-:W-:-:S02]  /*7ed0*/  LEA.HI.X.SX32 R71, R73, R3, 0x1, P2 ;  /* 0x0000000349477211 */ /* 0x000fc400010f0eff */
[-C--:B------:R-:W-:Y:S02]  /*7ee0*/  LEA R74, P2, R77, R2.reuse, 0x1 ;  /* 0x000000024d4a7211 */ /* 0x080fe400078408ff */
[-C--:B------:R-:W-:Y:S02]  /*7ef0*/  LEA.HI.X.SX32 R73, R75, R3.reuse, 0x1, P5 ;  /* 0x000000034b497211 */ /* 0x080fe400028f0eff */
[-C--:B------:R-:W-:Y:S02]  /*7f00*/  LEA R76, P5, R79, R2.reuse, 0x1 ;  /* 0x000000024f4c7211 */ /* 0x080fe400078a08ff */
[-C--:B------:R-:W-:Y:S01]  /*7f10*/  LEA.HI.X.SX32 R75, R77, R3.reuse, 0x1, P2 ;  /* 0x000000034d4b7211 */ /* 0x080fe200010f0eff */
[----:B0-----:R-:W-:Y:S01]  /*7f20*/  VIADD R4, R0, 0x9 ;  /* 0x0000000900047836 */ /* 0x001fe20000000000 */
[----:B------:R-:W-:Y:S02]  /*7f30*/  LEA R78, P2, R81, R2, 0x1 ;  /* 0x00000002514e7211 */ /* 0x000fe400078408ff */
[----:B------:R-:W-:-:S02]  /*7f40*/  LEA.HI.X.SX32 R77, R79, R3, 0x1, P5 ;  /* 0x000000034f4d7211 */ /* 0x000fc400028f0eff */
[-C--:B------:R-:W-:Y:S02]  /*7f50*/  LEA R80, P5, R83, R2.reuse, 0x1 ;  /* 0x0000000253507211 */ /* 0x080fe400078a08ff */
[-C--:B------:R-:W-:Y:S02]  /*7f60*/  LEA.HI.X.SX32 R79, R81, R3.reuse, 0x1, P2 ;  /* 0x00000003514f7211 */ /* 0x080fe400010f0eff */
[----:B------:R-:W-:Y:S02]  /*7f70*/  LEA.HI.X.SX32 R81, R83, R3, 0x1, P5 ;  /* 0x0000000353517211 */ /* 0x000fe400028f0eff */
[----:B------:R-:W-:Y:S02]  /*7f80*/  ISETP.LT.AND P5, PT, R87, UR15, !P0 ;  /* 0x0000000f57007c0c */ /* 0x000fe4000c7a1270 */
[----:B------:R-:W-:Y:S02]  /*7f90*/  PRMT R5, R85, 0x7632, R5 ;  /* 0x0000763255057816 */ /* 0x000fe40000000005 */
[----:B------:R-:W-:-:S02]  /*7fa0*/  LEA R82, P2, R84, R2, 0x1 ;  /* 0x0000000254527211 */ /* 0x000fc400078408ff */
[----:B------:R-:W-:Y:S01]  /*7fb0*/  F2FP.F16.F32.PACK_AB R8, R9, R8 ;  /* 0x000000080908723e */ /* 0x000fe200000000ff */
[----:B------:R0:W-:Y:S01]  /*7fc0*/  @P4 STG.E.U16 desc[UR22][R68.64], R5 ;  /* 0x0000000544004986 */ /* 0x0001e2000c101516 */
[----:B------:R-:W-:Y:S02]  /*7fd0*/  PRMT R9, R6, 0x7632, R9 ;  /* 0x0000763206097816 */ /* 0x000fe40000000009 */
[-C--:B------:R-:W-:Y:S01]  /*7fe0*/  LEA.HI.X.SX32 R83, R84, R3.reuse, 0x1, P2 ;  /* 0x0000000354537211 */ /* 0x080fe200010f0eff */
[----:B------:R2:W-:Y:S01]  /*7ff0*/  @P6 STG.E.U16 desc[UR22][R70.64], R6 ;  /* 0x0000000646006986 */ /* 0x0005e2000c101516 */
[----:B------:R-:W-:Y:S01]  /*8000*/  ISETP.LT.AND P2, PT, R86, UR15, !P0 ;  /* 0x0000000f56007c0c */ /* 0x000fe2000c741270 */
[----:B------:R-:W-:Y:S01]  /*8010*/  VIADD R86, R0, 0x6 ;  /* 0x0000000600567836 */ /* 0x000fe20000000000 */
[----:B------:R-:W-:Y:S01]  /*8020*/  ISETP.LT.AND P4, PT, R7, UR15, !P0 ;  /* 0x0000000f07007c0c */ /* 0x000fe2000c781270 */
[----:B------:R3:W-:Y:S01]  /*8030*/  @P3 STG.E.U16 desc[UR22][R72.64], R9 ;  /* 0x0000000948003986 */ /* 0x0007e2000c101516 */
[----:B------:R-:W-:Y:S01]  /*8040*/  ISETP.LT.AND P3, PT, R4, UR15, !P0 ;  /* 0x0000000f04007c0c */ /* 0x000fe2000c761270 */
[----:B------:R-:W-:Y:S01]  /*8050*/  VIADD R4, R0, 0xa ;  /* 0x0000000a00047836 */ /* 0x000fe20000000000 */
[----:B------:R-:W-:Y:S01]  /*8060*/  ISETP.LT.AND P1, PT, R86, UR15, !P0 ;  /* 0x0000000f56007c0c */ /* 0x000fe2000c721270 */
[----:B------:R-:W-:Y:S01]  /*8070*/  @P5 STG.E.U16 desc[UR22][R74.64], R8 ;  /* 0x000000084a005986 */ /* 0x000fe2000c101516 */
[----:B0-----:R-:W-:Y:S01]  /*8080*/  PRMT R5, R8, 0x7632, R5 ;  /* 0x0000763208057816 */ /* 0x001fe20000000005 */
[----:B------:R-:W-:Y:S01]  /*8090*/  VIADD R7, R0, 0x8 ;  /* 0x0000000800077836 */ /* 0x000fe20000000000 */
[----:B------:R-:W-:Y:S01]  /*80a0*/  ISETP.LT.AND P5, PT, R4, UR15, !P0 ;  /* 0x0000000f04007c0c */ /* 0x000fe2000c7a1270 */
[----:B------:R-:W-:Y:S01]  /*80b0*/  VIADD R4, R0, 0xb ;  /* 0x0000000b00047836 */ /* 0x000fe20000000000 */
[----:B------:R-:W-:Y:S01]  /*80c0*/  F2FP.F16.F32.PACK_AB R10, R11, R10 ;  /* 0x0000000a0b0a723e */ /* 0x000fe200000000ff */
[----:B------:R0:W-:Y:S01]  /*80d0*/  @P2 STG.E.U16 desc[UR22][R76.64], R5 ;  /* 0x000000054c002986 */ /* 0x0001e2000c101516 */
[----:B------:R-:W-:Y:S01]  /*80e0*/  VIADD R84, R84, UR11 ;  /* 0x0000000b54547c36 */ /* 0x000fe20008000000 */
[----:B------:R-:W-:Y:S01]  /*80f0*/  ISETP.LT.AND P6, PT, R7, UR15, !P0 ;  /* 0x0000000f07007c0c */ /* 0x000fe2000c7c1270 */
[----:B--2---:R-:W-:Y:S01]  /*8100*/  VIADD R6, R0, 0xd ;  /* 0x0000000d00067836 */ /* 0x004fe20000000000 */
[----:B------:R-:W-:Y:S01]  /*8110*/  ISETP.LT.AND P2, PT, R4, UR15, !P0 ;  /* 0x0000000f04007c0c */ /* 0x000fe2000c741270 */
[----:B------:R-:W-:Y:S01]  /*8120*/  VIADD R4, R0, 0xc ;  /* 0x0000000c00047836 */ /* 0x000fe20000000000 */
[----:B---3--:R-:W-:Y:S01]  /*8130*/  PRMT R9, R10, 0x7632, R9 ;  /* 0x000076320a097816 */ /* 0x008fe20000000009 */
[----:B------:R2:W-:Y:S01]  /*8140*/  @P1 STG.E.U16 desc[UR22][R78.64], R10 ;  /* 0x0000000a4e001986 */ /* 0x0005e2000c101516 */
[----:B------:R-:W-:Y:S01]  /*8150*/  F2FP.F16.F32.PACK_AB R12, R13, R12 ;  /* 0x0000000c0d0c723e */ /* 0x000fe200000000ff */
[----:B------:R-:W-:Y:S01]  /*8160*/  VIADD R7, R0, 0xe ;  /* 0x0000000e00077836 */ /* 0x000fe20000000000 */
[----:B------:R-:W-:Y:S01]  /*8170*/  ISETP.LT.AND P1, PT, R4, UR15, !P0 ;  /* 0x0000000f04007c0c */ /* 0x000fe2000c721270 */
[----:B------:R3:W-:Y:S01]  /*8180*/  @P4 STG.E.U16 desc[UR22][R80.64], R9 ;  /* 0x0000000950004986 */ /* 0x0007e2000c101516 */
[----:B------:R-:W-:Y:S01]  /*8190*/  LEA R4, P4, R84, R2, 0x1 ;  /* 0x0000000254047211 */ /* 0x000fe200078808ff */
[----:B------:R-:W-:Y:S01]  /*81a0*/  VIADD R11, R0, 0xf ;  /* 0x0000000f000b7836 */ /* 0x000fe20000000000 */
[----:B------:R-:W-:Y:S01]  /*81b0*/  PRMT R13, R12, 0x7632, R13 ;  /* 0x000076320c0d7816 */ /* 0x000fe2000000000d */
[----:B------:R-:W-:Y:S01]  /*81c0*/  @P6 STG.E.U16 desc[UR22][R82.64], R12 ;  /* 0x0000000c52006986 */ /* 0x000fe2000c101516 */
[C---:B0-----:R-:W-:Y:S01]  /*81d0*/  LEA.HI.X.SX32 R5, R84.reuse, R3, 0x1, P4 ;  /* 0x0000000354057211 */ /* 0x041fe200020f0eff */
[----:B------:R-:W-:Y:S01]  /*81e0*/  VIADD R84, R84, UR11 ;  /* 0x0000000b54547c36 */ /* 0x000fe20008000000 */
[----:B------:R-:W-:-:S02]  /*81f0*/  ISETP.LT.AND P4, PT, R6, UR15, !P0 ;  /* 0x0000000f06007c0c */ /* 0x000fc4000c781270 */
[----:B------:R-:W-:Y:S01]  /*8200*/  F2FP.F16.F32.PACK_AB R14, R15, R14 ;  /* 0x0000000e0f0e723e */ /* 0x000fe200000000ff */
[C---:B--2---:R-:W-:Y:S01]  /*8210*/  VIADD R10, R84.reuse, UR11 ;  /* 0x0000000b540a7c36 */ /* 0x044fe20008000000 */
[CC--:B------:R-:W-:Y:S01]  /*8220*/  LEA R6, P6, R84.reuse, R2.reuse, 0x1 ;  /* 0x0000000254067211 */ /* 0x0c0fe200078c08ff */
[----:B------:R0:W-:Y:S01]  /*8230*/  @P3 STG.E.U16 desc[UR22][R4.64], R13 ;  /* 0x0000000d04003986 */ /* 0x0001e2000c101516 */
[----:B------:R-:W-:Y:S02]  /*8240*/  ISETP.LT.AND P3, PT, R7, UR15, !P0 ;  /* 0x0000000f07007c0c */ /* 0x000fe4000c761270 */
[-C--:B------:R-:W-:Y:S02]  /*8250*/  LEA.HI.X.SX32 R7, R84, R3.reuse, 0x1, P6 ;  /* 0x0000000354077211 */ /* 0x080fe400030f0eff */
[----:B------:R-:W-:Y:S02]  /*8260*/  LEA R8, P6, R10, R2, 0x1 ;  /* 0x000000020a087211 */ /* 0x000fe400078c08ff */
[----:B------:R-:W-:Y:S01]  /*8270*/  PRMT R15, R14, 0x7632, R15 ;  /* 0x000076320e0f7816 */ /* 0x000fe2000000000f */
[----:B------:R2:W-:Y:S01]  /*8280*/  @P5 STG.E.U16 desc[UR22][R6.64], R14 ;  /* 0x0000000e06005986 */ /* 0x0005e2000c101516 */
[C---:B---3--:R-:W-:Y:S01]  /*8290*/  LEA.HI.X.SX32 R9, R10.reuse, R3, 0x1, P6 ;  /* 0x000000030a097211 */ /* 0x048fe200030f0eff */
[----:B------:R-:W-:Y:S01]  /*82a0*/  VIADD R10, R10, UR11 ;  /* 0x0000000b0a0a7c36 */ /* 0x000fe20008000000 */
[----:B------:R-:W-:Y:S01]  /*82b0*/  ISETP.LT.AND P5, PT, R11, UR15, !P0 ;  /* 0x0000000f0b007c0c */ /* 0x000fe2000c7a1270 */
[----:B0-----:R-:W-:Y:S01]  /*82c0*/  VIADD R5, R0, 0x10 ;  /* 0x0000001000057836 */ /* 0x001fe20000000000 */
[----:B------:R-:W-:Y:S01]  /*82d0*/  F2FP.F16.F32.PACK_AB R16, R17, R16 ;  /* 0x000000101110723e */ /* 0x000fe200000000ff */
[C---:B------:R-:W-:Y:S01]  /*82e0*/  VIADD R12, R10.reuse, UR11 ;  /* 0x0000000b0a0c7c36 */ /* 0x040fe20008000000 */
[----:B------:R-:W-:Y:S01]  /*82f0*/  LEA R4, P6, R10, R2, 0x1 ;  /* 0x000000020a047211 */ /* 0x000fe200078c08ff */
[----:B------:R0:W-:Y:S01]  /*8300*/  @P2 STG.E.U16 desc[UR22][R8.64], R15 ;  /* 0x0000000f08002986 */ /* 0x0001e2000c101516 */
[----:B------:R-:W-:-:S02]  /*8310*/  ISETP.LT.AND P2, PT, R5, UR15, !P0 ;  /* 0x0000000f05007c0c */ /* 0x000fc4000c741270 */
[-C--:B------:R-:W-:Y:S01]  /*8320*/  LEA.HI.X.SX32 R5, R10, R3.reuse, 0x1, P6 ;  /* 0x000000030a057211 */ /* 0x080fe200030f0eff */
[----:B--2---:R-:W-:Y:S01]  /*8330*/  VIADD R6, R0, 0x11 ;  /* 0x0000001100067836 */ /* 0x004fe20000000000 */
[----:B------:R-:W-:Y:S01]  /*8340*/  LEA R10, P6, R12, R2, 0x1 ;  /* 0x000000020c0a7211 */ /* 0x000fe200078c08ff */
[----:B------:R-:W-:Y:S01]  /*8350*/  VIADD R7, R0, 0x12 ;  /* 0x0000001200077836 */ /* 0x000fe20000000000 */
[----:B------:R-:W-:Y:S01]  /*8360*/  F2FP.F16.F32.PACK_AB R18, R19, R18 ;  /* 0x000000121312723e */ /* 0x000fe200000000ff */
[----:B------:R2:W-:Y:S01]  /*8370*/  @P1 STG.E.U16 desc[UR22][R4.64], R16 ;  /* 0x0000001004001986 */ /* 0x0005e2000c101516 */
[C---:B------:R-:W-:Y:S01]  /*8380*/  LEA.HI.X.SX32 R11, R12.reuse, R3, 0x1, P6 ;  /* 0x000000030c0b7211 */ /* 0x040fe200030f0eff */
[----:B------:R-:W-:Y:S01]  /*8390*/  VIADD R12, R12, UR11 ;  /* 0x0000000b0c0c7c36 */ /* 0x000fe20008000000 */
[----:B------:R-:W-:Y:S02]  /*83a0*/  ISETP.LT.AND P1, PT, R6, UR15, !P0 ;  /* 0x0000000f06007c0c */ /* 0x000fe4000c721270 */
[----:B0-----:R-:W-:Y:S01]  /*83b0*/  PRMT R9, R16, 0x7632, R9 ;  /* 0x0000763210097816 */ /* 0x001fe20000000009 */
[C---:B------:R-:W-:Y:S01]  /*83c0*/  VIADD R13, R12.reuse, UR11 ;  /* 0x0000000b0c0d7c36 */ /* 0x040fe20008000000 */
[----:B------:R-:W-:-:S02]  /*83d0*/  LEA R6, P6, R12, R2, 0x1 ;  /* 0x000000020c067211 */ /* 0x000fc400078c08ff */
[----:B------:R-:W-:Y:S01]  /*83e0*/  F2FP.F16.F32.PACK_AB R20, R21, R20 ;  /* 0x000000141514723e */ /* 0x000fe200000000ff */
[----:B------:R0:W-:Y:S01]  /*83f0*/  @P4 STG.E.U16 desc[UR22][R10.64], R9 ;  /* 0x000000090a004986 */ /* 0x0001e2000c101516 */
[----:B------:R-:W-:Y:S01]  /*8400*/  ISETP.LT.AND P4, PT, R7, UR15, !P0 ;  /* 0x0000000f07007c0c */ /* 0x000fe2000c781270 */
[----:B--2---:R-:W-:Y:S01]  /*8410*/  VIADD R4, R0, 0x13 ;  /* 0x0000001300047836 */ /* 0x004fe20000000000 */
[----:B------:R-:W-:Y:S01]  /*8420*/  LEA.HI.X.SX32 R7, R12, R3, 0x1, P6 ;  /* 0x000000030c077211 */ /* 0x000fe200030f0eff */
[C---:B------:R-:W-:Y:S01]  /*8430*/  VIADD R5, R0.reuse, 0x14 ;  /* 0x0000001400057836 */ /* 0x040fe20000000000 */
[----:B------:R-:W-:Y:S01]  /*8440*/  LEA R8, P6, R13, R2, 0x1 ;  /* 0x000000020d087211 */ /* 0x000fe200078c08ff */
[----:B------:R-:W-:Y:S01]  /*8450*/  VIADD R16, R0, 0x3e ;  /* 0x0000003e00107836 */ /* 0x000fe20000000000 */
[----:B------:R-:W-:Y:S01]  /*8460*/  F2FP.F16.F32.PACK_AB R22, R23, R22 ;  /* 0x000000161716723e */ /* 0x000fe200000000ff */
[----:B------:R2:W-:Y:S01]  /*8470*/  @P3 STG.E.U16 desc[UR22][R6.64], R18 ;  /* 0x0000001206003986 */ /* 0x0005e2000c101516 */
[----:B------:R-:W-:-:S02]  /*8480*/  ISETP.LT.AND P3, PT, R4, UR15, !P0 ;  /* 0x0000000f04007c0c */ /* 0x000fc4000c761270 */
[----:B------:R-:W-:Y:S02]  /*8490*/  F2FP.F16.F32.PACK_AB R24, R25, R24 ;  /* 0x000000181918723e */ /* 0x000fe400000000ff */
[CC--:B0-----:R-:W-:Y:S01]  /*84a0*/  LEA.HI.X.SX32 R9, R13.reuse, R3.reuse, 0x1, P6 ;  /* 0x000000030d097211 */ /* 0x0c1fe200030f0eff */
[----:B------:R-:W-:Y:S01]  /*84b0*/  VIADD R13, R13, UR11 ;  /* 0x0000000b0d0d7c36 */ /* 0x000fe20008000000 */
[----:B------:R-:W-:Y:S02]  /*84c0*/  PRMT R11, R18, 0x7632, R11 ;  /* 0x00007632120b7816 */ /* 0x000fe4000000000b */
[----:B------:R-:W-:Y:S01]  /*84d0*/  F2FP.F16.F32.PACK_AB R26, R27, R26 ;  /* 0x0000001a1b1a723e */ /* 0x000fe200000000ff */
[C---:B------:R-:W-:Y:S01]  /*84e0*/  VIADD R12, R13.reuse, UR11 ;  /* 0x0000000b0d0c7c36 */ /* 0x040fe20008000000 */
[-C--:B------:R-:W-:Y:S01]  /*84f0*/  LEA R4, P6, R13, R2.reuse, 0x1 ;  /* 0x000000020d047211 */ /* 0x080fe200078c08ff */
[----:B------:R0:W-:Y:S01]  /*8500*/  @P5 STG.E.U16 desc[UR22][R8.64], R11 ;  /* 0x0000000b08005986 */ /* 0x0001e2000c101516 */
[----:B------:R-:W-:Y:S01]  /*8510*/  ISETP.LT.AND P5, PT, R5, UR15, !P0 ;  /* 0x0000000f05007c0c */ /* 0x000fe2000c7a1270 */
[C---:B--2---:R-:W-:Y:S01]  /*8520*/  VIADD R6, R0.reuse, 0x15 ;  /* 0x0000001500067836 */ /* 0x044fe20000000000 */
[----:B------:R-:W-:Y:S01]  /*8530*/  LEA.HI.X.SX32 R5, R13, R3, 0x1, P6 ;  /* 0x000000030d057211 */ /* 0x000fe200030f0eff */
[----:B------:R-:W-:Y:S01]  /*8540*/  VIADD R7, R0, 0x16 ;  /* 0x0000001600077836 */ /* 0x000fe20000000000 */
[----:B------:R-:W-:-:S02]  /*8550*/  LEA R10, P6, R12, R2, 0x1 ;  /* 0x000000020c0a7211 */ /* 0x000fc400078c08ff */
[----:B------:R-:W-:Y:S01]  /*8560*/  F2FP.F16.F32.PACK_AB R28, R29, R28 ;  /* 0x0000001c1d1c723e */ /* 0x000fe200000000ff */
[----:B------:R2:W-:Y:S01]  /*8570*/  @P2 STG.E.U16 desc[UR22][R4.64], R20 ;  /* 0x0000001404002986 */ /* 0x0005e2000c101516 */
[----:B------:R-:W-:Y:S02]  /*8580*/  ISETP.LT.AND P2, PT, R6, UR15, !P0 ;  /* 0x0000000f06007c0c */ /* 0x000fe4000c741270 */
        /* <DEDUP_REMOVED lines=9> */
[----:B--2---:R-:W-:Y:S01]  /*8620*/  VIADD R4, R0, 0x17 ;  /* 0x0000001700047836 */ /* 0x004fe20000000000 */
        /* <DEDUP_REMOVED lines=87> */
[C---:B0-----:R-:W-:Y:S01]  /*8ba0*/  LEA.HI.X.SX32 R11, R12.reuse, R3, 0x1, P6 ;  /* 0x000000030c0b7211 */ /* 0x041fe200030f0eff */
[----:B------:R-:W-:Y:S01]  /*8bb0*/  VIADD R12, R12, UR11 ;  /* 0x0000000b0c0c7c36 */ /* 0x000fe20008000000 */
[----:B------:R-:W-:-:S03]  /*8bc0*/  PRMT R9, R32, 0x7632, R9 ;  /* 0x0000763220097816 */ /* 0x000fc60000000009 */
[C---:B------:R-:W-:Y:S01]  /*8bd0*/  VIADD R13, R12.reuse, UR11 ;  /* 0x0000000b0c0d7c36 */ /* 0x040fe20008000000 */
[-C--:B------:R-:W-:Y:S01]  /*8be0*/  LEA R6, P6, R12, R2.reuse, 0x1 ;  /* 0x000000020c067211 */ /* 0x080fe200078c08ff */
[----:B------:R0:W-:Y:S01]  /*8bf0*/  @P3 STG.E.U16 desc[UR22][R10.64], R9 ;  /* 0x000000090a003986 */ /* 0x0001e2000c101516 */
[----:B------:R-:W-:Y:S01]  /*8c00*/  ISETP.LT.AND P3, PT, R7, UR15, !P0 ;  /* 0x0000000f07007c0c */ /* 0x000fe2000c761270 */
[----:B--2---:R-:W-:Y:S01]  /*8c10*/  VIADD R4, R0, 0x23 ;  /* 0x0000002300047836 */ /* 0x004fe20000000000 */
[----:B------:R-:W-:Y:S01]  /*8c20*/  LEA.HI.X.SX32 R7, R12, R3, 0x1, P6 ;  /* 0x000000030c077211 */ /* 0x000fe200030f0eff */
[----:B------:R-:W-:Y:S01]  /*8c30*/  VIADD R5, R0, 0x24 ;  /* 0x0000002400057836 */ /* 0x000fe20000000000 */
[----:B------:R-:W-:-:S03]  /*8c40*/  LEA R8, P6, R13, R2, 0x1 ;  /* 0x000000020d087211 */ /* 0x000fc600078c08ff */
[----:B------:R2:W-:Y:S01]  /*8c50*/  @P5 STG.E.U16 desc[UR22][R6.64], R34 ;  /* 0x0000002206005986 */ /* 0x0005e2000c101516 */
[----:B------:R-:W-:Y:S02]  /*8c60*/  ISETP.LT.AND P5, PT, R4, UR15, !P0 ;  /* 0x0000000f04007c0c */ /* 0x000fe4000c7a1270 */
[C---:B0-----:R-:W-:Y:S01]  /*8c70*/  LEA.HI.X.SX32 R9, R13.reuse, R3, 0x1, P6 ;  /* 0x000000030d097211 */ /* 0x041fe200030f0eff */
[----:B------:R-:W-:Y:S01]  /*8c80*/  VIADD R13, R13, UR11 ;  /* 0x0000000b0d0d7c36 */ /* 0x000fe20008000000 */
[----:B------:R-:W-:-:S03]  /*8c90*/  PRMT R11, R34, 0x7632, R11 ;  /* 0x00007632220b7816 */ /* 0x000fc6000000000b */
[C---:B------:R-:W-:Y:S01]  /*8ca0*/  VIADD R12, R13.reuse, UR11 ;  /* 0x0000000b0d0c7c36 */ /* 0x040fe20008000000 */
[-C--:B------:R-:W-:Y:S01]  /*8cb0*/  LEA R4, P6, R13, R2.reuse, 0x1 ;  /* 0x000000020d047211 */ /* 0x080fe200078c08ff */
[----:B------:R0:W-:Y:S01]  /*8cc0*/  @P2 STG.E.U16 desc[UR22][R8.64], R11 ;  /* 0x0000000b08002986 */ /* 0x0001e2000c101516 */
[----:B------:R-:W-:Y:S01]  /*8cd0*/  ISETP.LT.AND P2, PT, R5, UR15, !P0 ;  /* 0x0000000f05007c0c */ /* 0x000fe2000c741270 */
[C---:B--2---:R-:W-:Y:S01]  /*8ce0*/  VIADD R6, R0.reuse, 0x25 ;  /* 0x0000002500067836 */ /* 0x044fe20000000000 */
        /* <DEDUP_REMOVED lines=121> */
[CC--:B0-----:R-:W-:Y:S01]  /*9480*/  LEA.HI.X.SX32 R9, R13.reuse, R3.reuse, 0x1, P6 ;  /* 0x000000030d097211 */ /* 0x0c1fe200030f0eff */
[----:B------:R-:W-:Y:S01]  /*9490*/  VIADD R13, R13, UR11 ;  /* 0x0000000b0d0d7c36 */ /* 0x000fe20008000000 */
[----:B------:R-:W-:Y:S02]  /*94a0*/  PRMT R11, R54, 0x7632, R11 ;  /* 0x00007632360b7816 */ /* 0x000fe4000000000b */
[----:B------:R-:W-:Y:S01]  /*94b0*/  ISETP.LT.AND P6, PT, R4, UR15, !P0 ;  /* 0x0000000f04007c0c */ /* 0x000fe2000c7c1270 */
        /* <DEDUP_REMOVED lines=8> */
[----:B------:R-:W-:Y:S01]  /*9540*/  PRMT R7, R56, 0x7632, R7 ;  /* 0x0000763238077816 */ /* 0x000fe20000000007 */
[----:B------:R-:W-:Y:S01]  /*9550*/  @P1 STG.E.U16 desc[UR22][R4.64], R56 ;  /* 0x0000003804001986 */ /* 0x000fe2000c101516 */
[----:B------:R-:W-:Y:S02]  /*9560*/  ISETP.LT.AND P1, PT, R6, UR15, !P0 ;  /* 0x0000000f06007c0c */ /* 0x000fe4000c721270 */
[C---:B0-----:R-:W-:Y:S01]  /*9570*/  LEA.HI.X.SX32 R11, R12.reuse, R3, 0x1, P5 ;  /* 0x000000030c0b7211 */ /* 0x041fe200028f0eff */
[----:B------:R-:W-:Y:S02]  /*9580*/  VIADD R12, R12, UR11 ;  /* 0x0000000b0c0c7c36 */ /* 0x000fe40008000000 */
[----:B------:R-:W-:Y:S02]  /*9590*/  VIADD R9, R0, 0x3a ;  /* 0x0000003a00097836 */ /* 0x000fe40000000000 */
[----:B------:R0:W-:Y:S01]  /*95a0*/  @P4 STG.E.U16 desc[UR22][R10.64], R7 ;  /* 0x000000070a004986 */ /* 0x0001e2000c101516 */
[----:B------:R-:W-:Y:S01]  /*95b0*/  LEA R6, P4, R12, R2, 0x1 ;  /* 0x000000020c067211 */ /* 0x000fe200078808ff */
[----:B------:R-:W-:Y:S01]  /*95c0*/  VIADD R8, R0, 0x3b ;  /* 0x0000003b00087836 */ /* 0x000fe20000000000 */
[----:B------:R-:W-:-:S02]  /*95d0*/  ISETP.LT.AND P5, PT, R9, UR15, !P0 ;  /* 0x0000000f09007c0c */ /* 0x000fc4000c7a1270 */
[C---:B0-----:R-:W-:Y:S01]  /*95e0*/  LEA.HI.X.SX32 R7, R12.reuse, R3, 0x1, P4 ;  /* 0x000000030c077211 */ /* 0x041fe200020f0eff */
[----:B------:R-:W-:Y:S01]  /*95f0*/  VIADD R12, R12, UR11 ;  /* 0x0000000b0c0c7c36 */ /* 0x000fe20008000000 */
[----:B------:R-:W-:Y:S01]  /*9600*/  ISETP.LT.AND P4, PT, R8, UR15, !P0 ;  /* 0x0000000f08007c0c */ /* 0x000fe2000c781270 */
[----:B------:R-:W-:Y:S02]  /*9610*/  VIADD R11, R0, 0x3c ;  /* 0x0000003c000b7836 */ /* 0x000fe40000000000 */
[----:B------:R0:W-:Y:S01]  /*9620*/  @P3 STG.E.U16 desc[UR22][R6.64], R58 ;  /* 0x0000003a06003986 */ /* 0x0001e2000c101516 */
[C---:B------:R-:W-:Y:S01]  /*9630*/  LEA R4, P3, R12.reuse, R2, 0x1 ;  /* 0x000000020c047211 */ /* 0x040fe200078608ff */
[----:B------:R-:W-:-:S03]  /*9640*/  VIADD R9, R12, UR11 ;  /* 0x0000000b0c097c36 */ /* 0x000fc60008000000 */
[----:B------:R-:W-:Y:S01]  /*9650*/  LEA.HI.X.SX32 R5, R12, R3, 0x1, P3 ;  /* 0x000000030c057211 */ /* 0x000fe200018f0eff */
[C---:B------:R-:W-:Y:S01]  /*9660*/  VIADD R10, R9.reuse, UR11 ;  /* 0x0000000b090a7c36 */ /* 0x040fe20008000000 */
[----:B------:R-:W-:-:S04]  /*9670*/  LEA R8, P3, R9, R2, 0x1 ;  /* 0x0000000209087211 */ /* 0x000fc800078608ff */
[----:B------:R-:W-:Y:S02]  /*9680*/  LEA.HI.X.SX32 R9, R9, R3, 0x1, P3 ;  /* 0x0000000309097211 */ /* 0x000fe400018f0eff */
[----:B0-----:R-:W-:Y:S02]  /*9690*/  PRMT R7, R58, 0x7632, R7 ;  /* 0x000076323a077816 */ /* 0x001fe40000000007 */
[----:B------:R-:W-:Y:S01]  /*96a0*/  ISETP.LT.AND P3, PT, R11, UR15, !P0 ;  /* 0x0000000f0b007c0c */ /* 0x000fe2000c761270 */
[C---:B------:R-:W-:Y:S02]  /*96b0*/  VIADD R11, R10.reuse, UR11 ;  /* 0x0000000b0a0b7c36 */ /* 0x040fe40008000000 */
[----:B------:R0:W-:Y:S01]  /*96c0*/  @P6 STG.E.U16 desc[UR22][R4.64], R7 ;  /* 0x0000000704006986 */ /* 0x0001e2000c101516 */
[----:B------:R-:W-:Y:S01]  /*96d0*/  LEA R6, P6, R10, R2, 0x1 ;  /* 0x000000020a067211 */ /* 0x000fe200078c08ff */
[----:B------:R-:W-:Y:S02]  /*96e0*/  VIADD R12, R11, UR11 ;  /* 0x0000000b0b0c7c36 */ /* 0x000fe40008000000 */
[----:B------:R2:W-:Y:S01]  /*96f0*/  @P2 STG.E.U16 desc[UR22][R8.64], R60 ;  /* 0x0000003c08002986 */ /* 0x0005e2000c101516 */
[----:B------:R-:W-:Y:S01]  /*9700*/  ISETP.LT.AND P2, PT, R13, UR15, !P0 ;  /* 0x0000000f0d007c0c */ /* 0x000fe2000c741270 */
[----:B------:R-:W-:-:S04]  /*9710*/  VIADD R13, R12, UR11 ;  /* 0x0000000b0c0d7c36 */ /* 0x000fc80008000000 */
[----:B------:R-:W-:Y:S01]  /*9720*/  VIADD R14, R13, UR11 ;  /* 0x0000000b0d0e7c36 */ /* 0x000fe20008000000 */
[----:B0-----:R-:W-:Y:S02]  /*9730*/  LEA.HI.X.SX32 R7, R10, R3, 0x1, P6 ;  /* 0x000000030a077211 */ /* 0x001fe400030f0eff */
[----:B------:R-:W-:Y:S01]  /*9740*/  PRMT R5, R60, 0x7632, R5 ;  /* 0x000076323c057816 */ /* 0x000fe20000000005 */
[----:B------:R-:W-:Y:S01]  /*9750*/  VIADD R15, R14, UR11 ;  /* 0x0000000b0e0f7c36 */ /* 0x000fe20008000000 */
[----:B------:R-:W-:-:S03]  /*9760*/  LEA R10, P6, R11, R2, 0x1 ;  /* 0x000000020b0a7211 */ /* 0x000fc600078c08ff */
[----:B------:R0:W-:Y:S01]  /*9770*/  @P1 STG.E.U16 desc[UR22][R6.64], R5 ;  /* 0x0000000506001986 */ /* 0x0001e2000c101516 */
[-C--:B------:R-:W-:Y:S02]  /*9780*/  LEA.HI.X.SX32 R11, R11, R3.reuse, 0x1, P6 ;  /* 0x000000030b0b7211 */ /* 0x080fe400030f0eff */
[CC--:B------:R-:W-:Y:S02]  /*9790*/  LEA R4, P1, R12.reuse, R2.reuse, 0x1 ;  /* 0x000000020c047211 */ /* 0x0c0fe400078208ff */
[CC--:B--2---:R-:W-:Y:S01]  /*97a0*/  LEA R8, P6, R13.reuse, R2.reuse, 0x1 ;  /* 0x000000020d087211 */ /* 0x0c4fe200078c08ff */
[----:B------:R-:W-:Y:S03]  /*97b0*/  @P5 STG.E.U16 desc[UR22][R10.64], R62 ;  /* 0x0000003e0a005986 */ /* 0x000fe6000c101516 */
[-C--:B------:R-:W-:Y:S02]  /*97c0*/  LEA.HI.X.SX32 R9, R13, R3.reuse, 0x1, P6 ;  /* 0x000000030d097211 */ /* 0x080fe400030f0eff */
[----:B0-----:R-:W-:Y:S01]  /*97d0*/  LEA.HI.X.SX32 R5, R12, R3, 0x1, P1 ;  /* 0x000000030c057211 */ /* 0x001fe200008f0eff */
[----:B------:R-:W-:Y:S01]  /*97e0*/  VIADD R7, R0, 0x3f ;  /* 0x0000003f00077836 */ /* 0x000fe20000000000 */
[----:B------:R-:W-:Y:S01]  /*97f0*/  LEA R12, P6, R14, R2, 0x1 ;  /* 0x000000020e0c7211 */ /* 0x000fe200078c08ff */
[----:B------:R-:W-:Y:S01]  /*9800*/  VIADD R0, R15, UR11 ;  /* 0x0000000b0f007c36 */ /* 0x000fe20008000000 */
[----:B------:R-:W-:-:S02]  /*9810*/  ISETP.LT.AND P1, PT, R16, UR15, !P0 ;  /* 0x0000000f10007c0c */ /* 0x000fc4000c721270 */
[-C--:B------:R-:W-:Y:S02]  /*9820*/  LEA.HI.X.SX32 R13, R14, R3.reuse, 0x1, P6 ;  /* 0x000000030e0d7211 */ /* 0x080fe400030f0eff */
[-C--:B------:R-:W-:Y:S02]  /*9830*/  LEA R6, P6, R15, R2.reuse, 0x1 ;  /* 0x000000020f067211 */ /* 0x080fe400078c08ff */
[----:B------:R-:W-:Y:S02]  /*9840*/  ISETP.LT.AND P0, PT, R7, UR15, !P0 ;  /* 0x0000000f07007c0c */ /* 0x000fe4000c701270 */
[----:B------:R-:W-:Y:S02]  /*9850*/  LEA.HI.X.SX32 R7, R15, R3, 0x1, P6 ;  /* 0x000000030f077211 */ /* 0x000fe400030f0eff */
[----:B------:R-:W-:-:S04]  /*9860*/  LEA R2, P6, R0, R2, 0x1 ;  /* 0x0000000200027211 */ /* 0x000fc800078c08ff */
[----:B------:R-:W-:Y:S02]  /*9870*/  LEA.HI.X.SX32 R3, R0, R3, 0x1, P6 ;  /* 0x0000000300037211 */ /* 0x000fe400030f0eff */
[----:B------:R-:W-:-:S05]  /*9880*/  PRMT R0, R62, 0x7632, R0 ;  /* 0x000076323e007816 */ /* 0x000fca0000000000 */
[----:B------:R0:W-:Y:S04]  /*9890*/  @P4 STG.E.U16 desc[UR22][R4.64], R0 ;  /* 0x0000000004004986 */ /* 0x0001e8000c101516 */
[----:B------:R2:W-:Y:S01]  /*98a0*/  @P3 STG.E.U16 desc[UR22][R8.64], R64 ;  /* 0x0000004008003986 */ /* 0x0005e2000c101516 */
[----:B0-----:R-:W-:Y:S02]  /*98b0*/  PRMT R5, R64, 0x7632, R5 ;  /* 0x0000763240057816 */ /* 0x001fe40000000005 */
[----:B--2---:R-:W-:-:S03]  /*98c0*/  PRMT R9, R66, 0x7632, R9 ;  /* 0x0000763242097816 */ /* 0x004fc60000000009 */
[----:B------:R0:W-:Y:S04]  /*98d0*/  @P2 STG.E.U16 desc[UR22][R12.64], R5 ;  /* 0x000000050c002986 */ /* 0x0001e8000c101516 */
[----:B------:R0:W-:Y:S04]  /*98e0*/  @P1 STG.E.U16 desc[UR22][R6.64], R66 ;  /* 0x0000004206001986 */ /* 0x0001e8000c101516 */
[----:B------:R0:W-:Y:S01]  /*98f0*/  @P0 STG.E.U16 desc[UR22][R2.64], R9 ;  /* 0x0000000902000986 */ /* 0x0001e2000c101516 */
[----:B-1----:R-:W-:Y:S06]  /*9900*/  BAR.SYNC.DEFER_BLOCKING 0x0 ;  /* 0x0000000000007b1d */ /* 0x002fec0000010000 */
[----:B------:R-:W-:Y:S05]  /*9910*/  BRA.U UP0, `(.L_x_14) ;  /* 0x0000000100a07547 */ /* 0x000fea000b800000 */
[----:B------:R-:W1:Y:S01]  /*9920*/  S2UR UR5, SR_CgaCtaId ;  /* 0x00000000000579c3 */ /* 0x000e620000008800 */
[----:B------:R-:W-:Y:S01]  /*9930*/  NOP ;  /* 0x0000000000007918 */ /* 0x000fe20000000000 */
[----:B------:R-:W-:Y:S01]  /*9940*/  UMOV UR4, 0x50 ;  /* 0x0000005000047882 */ /* 0x000fe20000000000 */
[----:B------:R-:W-:Y:S02]  /*9950*/  IMAD.U32 R0, RZ, RZ, UR8 ;  /* 0x00000008ff007e24 */ /* 0x000fe4000f8e00ff */
[----:B0-----:R-:W-:Y:S02]  /*9960*/  IMAD.MOV.U32 R3, RZ, RZ, 0xff ;  /* 0x000000ffff037424 */ /* 0x001fe400078e00ff */
[----:B------:R-:W-:Y:S01]  /*9970*/  IMAD.MOV.U32 R7, RZ, RZ, 0x1 ;  /* 0x00000001ff077424 */ /* 0x000fe200078e00ff */
[----:B------:R-:W-:-:S04]  /*9980*/  LOP3.LUT R0, R0, 0xffff, RZ, 0xc0, !PT ;  /* 0x0000ffff00007812 */ /* 0x000fc800078ec0ff */
[----:B------:R-:W-:-:S05]  /*9990*/  SHF.R.U32.HI R0, RZ, 0x5, R0 ;  /* 0x00000005ff007819 */ /* 0x000fca0000011600 */
[----:B------:R-:W-:Y:S01]  /*99a0*/  VIADD R2, R0, 0x10 ;  /* 0x0000001000027836 */ /* 0x000fe20000000000 */
[----:B------:R-:W-:Y:S01]  /*99b0*/  SHF.L.U32 R0, R3, R0, RZ ;  /* 0x0000000003007219 */ /* 0x000fe200000006ff */
[----:B-1----:R-:W-:-:S03]  /*99c0*/  ULEA UR6, UR5, UR4, 0x18 ;  /* 0x0000000405067291 */ /* 0x002fc6000f8ec0ff */
[----:B------:R-:W-:-:S04]  /*99d0*/  SHF.L.U32 R3, R7, R2, RZ ;  /* 0x0000000207037219 */ /* 0x000fc800000006ff */
[----:B------:R-:W-:Y:S02]  /*99e0*/  LOP3.LUT R0, R3, R0, RZ, 0xfc, !PT ;  /* 0x0000000003007212 */ /* 0x000fe400078efcff */
[----:B------:R-:W0:Y:S02]  /*99f0*/  LDS R5, [UR6] ;  /* 0x00000006ff057984 */ /* 0x000e240008000800 */
[C---:B------:R-:W-:Y:S02]  /*9a00*/  LOP3.LUT R2, R0.reuse, 0xffff, RZ, 0xc0, !PT ;  /* 0x0000ffff00027812 */ /* 0x040fe400078ec0ff */
[----:B0-----:R-:W-:-:S04]  /*9a10*/  LOP3.LUT R3, R0, 0xffff, R5, 0x80, !PT ;  /* 0x0000ffff00037812 */ /* 0x001fc800078e8005 */
[----:B------:R-:W-:-:S13]  /*9a20*/  ISETP.NE.AND P0, PT, R3, R2, PT ;  /* 0x000000020300720c */ /* 0x000fda0003f05270 */
[----:B------:R-:W-:Y:S05]  /*9a30*/  @P0 BRA `(.L_x_15) ;  /* 0x0000000000500947 */ /* 0x000fea0003800000 */
[----:B------:R-:W-:Y:S02]  /*9a40*/  SHF.R.U32.HI R5, RZ, 0x10, R5 ;  /* 0x00000010ff057819 */ /* 0x000fe40000011605 */
[----:B------:R-:W-:-:S04]  /*9a50*/  SHF.R.U32.HI R2, RZ, 0x10, R0 ;  /* 0x00000010ff027819 */ /* 0x000fc80000011600 */
[----:B------:R-:W-:-:S04]  /*9a60*/  LOP3.LUT R5, R5, R2, RZ, 0xc0, !PT ;  /* 0x0000000205057212 */ /* 0x000fc800078ec0ff */
[----:B------:R-:W-:-:S13]  /*9a70*/  ISETP.NE.AND P0, PT, R5, R2, PT ;  /* 0x000000020500720c */ /* 0x000fda0003f05270 */
[----:B------:R-:W-:Y:S05]  /*9a80*/  @P0 BRA `(.L_x_16) ;  /* 0x0000000000300947 */ /* 0x000fea0003800000 */
[----:B------:R-:W-:Y:S01]  /*9a90*/  R2UR UR4, R0 ;  /* 0x00000000000472ca */ /* 0x000fe200000e0000 */
[----:B------:R-:W-:Y:S01]  /*9aa0*/  VOTEU.ANY UR5, UPT, PT ;  /* 0x0000000000057886 */ /* 0x000fe200038e0100 */
[----:B------:R-:W0:Y:S01]  /*9ab0*/  S2R R0, SR_LANEID ;  /* 0x0000000000007919 */ /* 0x000e220000000000 */
[----:B------:R-:W-:-:S10]  /*9ac0*/  UFLO.U32 UR5, UR5 ;  /* 0x00000005000572bd */ /* 0x000fd400080e0000 */
[----:B------:R-:W-:-:S06]  /*9ad0*/  ULOP3.LUT UR4, URZ, UR4, URZ, 0x33, !UPT ;  /* 0x00000004ff047292 */ /* 0x000fcc000f8e33ff */
[----:B------:R-:W-:-:S04]  /*9ae0*/  IMAD.U32 R2, RZ, RZ, UR4 ;  /* 0x00000004ff027e24 */ /* 0x000fc8000f8e00ff */
[----:B------:R-:W1:Y:S02]  /*9af0*/  REDUX UR7, R2 ;  /* 0x00000000020773c4 */ /* 0x000e640000000000 */
[----:B------:R2:W-:Y:S01]  /*9b00*/  UTCATOMSWS.AND URZ, UR4 ;  /* 0x0000000400ff79e3 */ /* 0x0005e20008000000 */
[----:B0-----:R-:W-:Y:S01]  /*9b10*/  ISETP.EQ.U32.AND P0, PT, R0, UR5, PT ;  /* 0x0000000500007c0c */ /* 0x001fe2000bf02070 */
[----:B-1----:R-:W-:-:S12]  /*9b20*/  IMAD.U32 R0, RZ, RZ, UR7 ;  /* 0x00000007ff007e24 */ /* 0x002fd8000f8e00ff */
[----:B------:R2:W-:Y:S01]  /*9b30*/  @P0 ATOMS.AND RZ, [UR6], R0 ;  /* 0x00000000ffff098c */ /* 0x0005e2000a800006 */
[----:B------:R-:W-:Y:S05]  /*9b40*/  BRA `(.L_x_14) ;  /* 0x0000000000147947 */ /* 0x000fea0003800000 */
.L_x_16:
[----:B------:R-:W-:-:S07]  /*9b50*/  MOV R2, 0x9b70 ;  /* 0x00009b7000027802 */ /* 0x000fce0000000f00 */
[----:B------:R-:W-:Y:S05]  /*9b60*/  CALL.REL.NOINC `($__internal_0_$__cuda_sm10x_tcgen05_guardrail_trap_col_being_dealloced_not_returned_by_alloc) ;  /* 0x00000000002c7944 */ /* 0x000fea0003c00000 */
[----:B------:R-:W-:Y:S05]  /*9b70*/  BRA `(.L_x_14) ;  /* 0x0000000000087947 */ /* 0x000fea0003800000 */
.L_x_15:
[----:B------:R-:W-:-:S07]  /*9b80*/  MOV R2, 0x9ba0 ;  /* 0x00009ba000027802 */ /* 0x000fce0000000f00 */
[----:B------:R-:W-:Y:S05]  /*9b90*/  CALL.REL.NOINC `($__internal_2_$__cuda_sm10x_tcgen05_guardrail_trap_unallocated_columns_being_dealloced) ;  /* 0x0000000000387944 */ /* 0x000fea0003c00000 */
.L_x_14:
[----:B------:R-:W-:Y:S01]  /*9ba0*/  NOP ;  /* 0x0000000000007918 */ /* 0x000fe20000000000 */
[----:B--2---:R-:W-:Y:S05]  /*9bb0*/  EXIT ;  /* 0x000000000000794d */ /* 0x004fea0003800000 */
.L_x_9:
[----:B------:R-:W0:Y:S02]  /*9bc0*/  SYNCS.PHASECHK.TRANS64.TRYWAIT P2, [UR6], R6 ;  /* 0x00000006ff0075a7 */ /* 0x000e240008041106 */
[----:B0-----:R-:W-:Y:S05]  /*9bd0*/  @!P2 BRA `(.L_x_9) ;  /* 0xfffffffc00f8a947 */ /* 0x001fea000383ffff */
[----:B------:R-:W-:Y:S05]  /*9be0*/  BRA `(.L_x_17) ;  /* 0xffffffd400847947 */ /* 0x000fea000383ffff */
.L_x_13:
[----:B------:R-:W1:Y:S02]  /*9bf0*/  SYNCS.PHASECHK.TRANS64.TRYWAIT P0, [UR6], R3 ;  /* 0x00000003ff0075a7 */ /* 0x000e640008001106 */
[----:B-1----:R-:W-:Y:S05]  /*9c00*/  @!P0 BRA `(.L_x_13) ;  /* 0xfffffffc00f88947 */ /* 0x002fea000383ffff */
[----:B------:R-:W-:Y:S05]  /*9c10*/  BRA `(.L_x_12) ;  /* 0xffffffe000147947 */ /* 0x000fea000383ffff */
        .weak           $__internal_0_$__cuda_sm10x_tcgen05_guardrail_trap_col_being_dealloced_not_returned_by_alloc
        .type           $__internal_0_$__cuda_sm10x_tcgen05_guardrail_trap_col_being_dealloced_not_returned_by_alloc,@function
        .size           $__internal_0_$__cuda_sm10x_tcgen05_guardrail_trap_col_being_dealloced_not_returned_by_alloc,($__internal_1_$__cuda_sm10x_tcgen05_guardrail_trap_phase_invalid_during_alloc - $__internal_0_$__cuda_sm10x_tcgen05_guardrail_trap_col_being_dealloced_not_returned_by_alloc)
$__internal_0_$__cuda_sm10x_tcgen05_guardrail_trap_col_being_dealloced_not_returned_by_alloc:
[----:B------:R-:W-:Y:S05]  /*9c20*/  BPT.TRAP 0x1 ;  /* 0x000000040000795c */ /* 0x000fea0000300000 */
[----:B------:R-:W-:-:S04]  /*9c30*/  IMAD.MOV.U32 R3, RZ, RZ, 0x0 ;  /* 0x00000000ff037424 */ /* 0x000fc800078e00ff */
[----:B------:R-:W-:Y:S05]  /*9c40*/  RET.REL.NODEC R2 `(matmul_kernel) ;  /* 0xffffff6002ec7950 */ /* 0x000fea0003c3ffff */
        .weak           $__internal_1_$__cuda_sm10x_tcgen05_guardrail_trap_phase_invalid_during_alloc
        .type           $__internal_1_$__cuda_sm10x_tcgen05_guardrail_trap_phase_invalid_during_alloc,@function
        .size           $__internal_1_$__cuda_sm10x_tcgen05_guardrail_trap_phase_invalid_during_alloc,($__internal_2_$__cuda_sm10x_tcgen05_guardrail_trap_unallocated_columns_being_dealloced - $__internal_1_$__cuda_sm10x_tcgen05_guardrail_trap_phase_invalid_during_alloc)
$__internal_1_$__cuda_sm10x_tcgen05_guardrail_trap_phase_invalid_during_alloc:
[----:B------:R-:W-:Y:S05]  /*9c50*/  BPT.TRAP 0x1 ;  /* 0x000000040000795c */ /* 0x000fea0000300000 */
[----:B------:R-:W-:-:S04]  /*9c60*/  IMAD.MOV.U32 R5, RZ, RZ, 0x0 ;  /* 0x00000000ff057424 */ /* 0x000fc800078e00ff */
[----:B------:R-:W-:Y:S05]  /*9c70*/  RET.REL.NODEC R4 `(matmul_kernel) ;  /* 0xffffff6004e07950 */ /* 0x000fea0003c3ffff */
        .weak           $__internal_2_$__cuda_sm10x_tcgen05_guardrail_trap_unallocated_columns_being_dealloced
        .type           $__internal_2_$__cuda_sm10x_tcgen05_guardrail_trap_unallocated_columns_being_dealloced,@function
        .size           $__internal_2_$__cuda_sm10x_tcgen05_guardrail_trap_unallocated_columns_being_dealloced,(.L_x_21 - $__internal_2_$__cuda_sm10x_tcgen05_guardrail_trap_unallocated_columns_being_dealloced)
$__internal_2_$__cuda_sm10x_tcgen05_guardrail_trap_unallocated_columns_being_dealloced:
[----:B------:R-:W-:Y:S05]  /*9c80*/  BPT.TRAP 0x1 ;  /* 0x000000040000795c */ /* 0x000fea0000300000 */
[----:B------:R-:W-:-:S04]  /*9c90*/  IMAD.MOV.U32 R3, RZ, RZ, 0x0 ;  /* 0x00000000ff037424 */ /* 0x000fc800078e00ff */
[----:B------:R-:W-:Y:S05]  /*9ca0*/  RET.REL.NODEC R2 `(matmul_kernel) ;  /* 0xffffff6002d47950 */ /* 0x000fea0003c3ffff */
.L_x_18:
[----:B------:R-:W-:-:S00]  /*9cb0*/  BRA `(.L_x_18) ;  /* 0xfffffffc00fc7947 */ /* 0x000fc0000383ffff */
[----:B------:R-:W-:-:S00]  /*9cc0*/  NOP ;  /* 0x0000000000007918 */ /* 0x000fc00000000000 */
        /* <DEDUP_REMOVED lines=11> */
.L_x_21:


//--------------------- .nv.shared.matmul_kernel  --------------------------
	.section	.nv.shared.matmul_kernel,"aw",@nobits
	.sectionflags	@""
	.align	16
	.zero		1024


//--------------------- .nv.shared.reserved.0     --------------------------
	.section	.nv.shared.reserved.0,"aw",@nobits
	.align	8
	.weak		__nv_reservedSMEM_offset_0_alias
	.size		__nv_reservedSMEM_offset_0_alias, 0, 64
	.other		__nv_reservedSMEM_offset_0_alias,@"STO_CUDA_RESERVED_SHARED STV_DEFAULT"
__nv_reservedSMEM_offset_0_alias:
	.zero		0
.nv.shared.reserved.0:
	.zero		64
	.weak		__nv_reservedSMEM_allocation_phase
	.type		__nv_reservedSMEM_allocation_phase,@object
	.size		__nv_reservedSMEM_allocation_phase,(.L_0 - __nv_reservedSMEM_allocation_phase)
__nv_reservedSMEM_allocation_phase:
	.zero		1
.L_0:
	.zero		7
	.weak		__nv_reservedSMEM_devtool_atexit_pc
	.type		__nv_reservedSMEM_devtool_atexit_pc,@object
	.size		__nv_reservedSMEM_devtool_atexit_pc,(__nv_reservedSMEM_allocation_mask - __nv_reservedSMEM_devtool_atexit_pc)
__nv_reservedSMEM_devtool_atexit_pc:
	.zero		8
	.weak		__nv_reservedSMEM_allocation_mask
	.type		__nv_reservedSMEM_allocation_mask,@object
	.size		__nv_reservedSMEM_allocation_mask,(.L_2 - __nv_reservedSMEM_allocation_mask)
__nv_reservedSMEM_allocation_mask:
	.zero		4
.L_2:


//--------------------- .nv.constant0.matmul_kernel --------------------------
	.section	.nv.constant0.matmul_kernel,"a",@progbits
	.sectionflags	@""
	.align	4
.nv.constant0.matmul_kernel:
	.zero		976


//--------------------- SYMBOLS --------------------------

	.type		.nv.reservedSmem.offset0,@object
	.size		.nv.reservedSmem.offset0,0x4
	.type		.nv.reservedSmem.cap,@object
	.size		.nv.reservedSmem.cap,0x4
